//
// Generated by NVIDIA NVVM Compiler
//
// Compiler Build ID: CL-36424714
// Cuda compilation tools, release 13.0, V13.0.88
// Based on NVVM 20.0.0
//

.version 9.0
.target sm_100
.address_size 64

	// .globl	_Z24interpolate_and_multiplyPfPPsS_S_
// _ZZ24interpolate_and_multiplyPfPPsS_S_E11irf_samples has been demoted
// _ZZ24interpolate_and_multiplyPfPPsS_S_E11qrf_samples has been demoted
.global .align 4 .b8 __cudart_i2opi_f[24] = {65, 144, 67, 60, 153, 149, 98, 219, 192, 221, 52, 245, 209, 87, 39, 252, 41, 21, 68, 78, 110, 131, 249, 162};

.visible .entry _Z24interpolate_and_multiplyPfPPsS_S_(
	.param .u64 .ptr .align 1 _Z24interpolate_and_multiplyPfPPsS_S__param_0,
	.param .u64 .ptr .align 1 _Z24interpolate_and_multiplyPfPPsS_S__param_1,
	.param .u64 .ptr .align 1 _Z24interpolate_and_multiplyPfPPsS_S__param_2,
	.param .u64 .ptr .align 1 _Z24interpolate_and_multiplyPfPPsS_S__param_3
)
{
	.local .align 4 .b8 	__local_depot0[28];
	.reg .b64 	%SP;
	.reg .b64 	%SPL;
	.reg .pred 	%p<63>;
	.reg .b16 	%rs<5>;
	.reg .b32 	%r<309>;
	.reg .b32 	%f<212>;
	.reg .b64 	%rd<139>;
	.reg .b64 	%fd<42>;
	// demoted variable
	.shared .align 4 .b8 _ZZ24interpolate_and_multiplyPfPPsS_S_E11irf_samples[8000];
	// demoted variable
	.shared .align 4 .b8 _ZZ24interpolate_and_multiplyPfPPsS_S_E11qrf_samples[8000];
	mov.u64 	%SPL, __local_depot0;
	ld.param.u64 	%rd48, [_Z24interpolate_and_multiplyPfPPsS_S__param_0];
	ld.param.u64 	%rd46, [_Z24interpolate_and_multiplyPfPPsS_S__param_1];
	ld.param.u64 	%rd49, [_Z24interpolate_and_multiplyPfPPsS_S__param_2];
	ld.param.u64 	%rd47, [_Z24interpolate_and_multiplyPfPPsS_S__param_3];
	cvta.to.global.u64 	%rd50, %rd49;
	cvta.to.global.u64 	%rd51, %rd48;
	add.u64 	%rd1, %SPL, 0;
	mov.u32 	%r101, %ctaid.x;
	shl.b32 	%r102, %r101, 1;
	mul.wide.u32 	%rd53, %r102, 4;
	add.s64 	%rd54, %rd51, %rd53;
	ld.global.f32 	%f55, [%rd54+8];
	ld.global.f32 	%f1, [%rd54];
	sub.f32 	%f56, %f55, %f1;
	mov.u32 	%r1, %ntid.x;
	cvt.rn.f32.u32 	%f57, %r1;
	div.rn.f32 	%f2, %f56, %f57;
	ld.global.f32 	%f58, [%rd54+12];
	ld.global.f32 	%f3, [%rd54+4];
	sub.f32 	%f59, %f58, %f3;
	div.rn.f32 	%f4, %f59, %f57;
	mov.u32 	%r2, %tid.x;
	mad.lo.s32 	%r3, %r1, %r101, %r2;
	cvt.rn.f64.u32 	%fd12, %r3;
	mov.u32 	%r4, %tid.y;
	mul.wide.u32 	%rd55, %r4, 4;
	add.s64 	%rd56, %rd50, %rd55;
	ld.global.f32 	%f60, [%rd56];
	cvt.f64.f32 	%fd13, %f60;
	mul.f64 	%fd1, %fd12, %fd13;
	{
	.reg .b32 %temp; 
	mov.b64 	{%temp, %r103}, %fd1;
	}
	and.b32  	%r104, %r103, 2147483647;
	{
	.reg .b32 %temp; 
	mov.b64 	{%r105, %temp}, %fd1;
	}
	mov.f64 	%fd14, 0d401921FB54442D18;
	{
	.reg .b32 %temp; 
	mov.b64 	{%temp, %r106}, %fd14;
	}
	and.b32  	%r108, %r106, 2147483647;
	{
	.reg .b32 %temp; 
	mov.b64 	{%r109, %temp}, %fd14;
	}
	mov.b64 	%fd39, {%r105, %r104};
	mov.b64 	%fd40, {%r109, %r108};
	max.u32 	%r110, %r104, %r108;
	setp.lt.u32 	%p1, %r110, 2146435072;
	@%p1 bra 	$L__BB0_4;
	setp.num.f64 	%p17, %fd39, %fd39;
	setp.num.f64 	%p18, %fd40, %fd40;
	and.pred  	%p19, %p17, %p18;
	@%p19 bra 	$L__BB0_3;
	mov.f64 	%fd24, 0d401921FB54442D18;
	add.rn.f64 	%fd41, %fd1, %fd24;
	bra.uni 	$L__BB0_20;
$L__BB0_3:
	setp.eq.f64 	%p20, %fd39, 0d7FF0000000000000;
	selp.f64 	%fd41, 0dFFF8000000000000, %fd1, %p20;
	bra.uni 	$L__BB0_20;
$L__BB0_4:
	setp.eq.f64 	%p2, %fd40, 0d0000000000000000;
	mov.f64 	%fd41, 0dFFF8000000000000;
	@%p2 bra 	$L__BB0_20;
	setp.ltu.f64 	%p3, %fd39, %fd40;
	mov.f64 	%fd41, %fd1;
	@%p3 bra 	$L__BB0_20;
	{
	.reg .b32 %temp; 
	mov.b64 	{%temp, %r111}, %fd39;
	}
	shr.u32 	%r281, %r111, 20;
	{
	.reg .b32 %temp; 
	mov.b64 	{%temp, %r6}, %fd40;
	}
	shr.u32 	%r282, %r6, 20;
	setp.gt.u32 	%p4, %r111, 1048575;
	@%p4 bra 	$L__BB0_8;
	mul.f64 	%fd39, %fd39, 0d4350000000000000;
	{
	.reg .b32 %temp; 
	mov.b64 	{%temp, %r112}, %fd39;
	}
	shr.u32 	%r113, %r112, 20;
	add.s32 	%r114, %r281, %r113;
	add.s32 	%r281, %r114, -54;
$L__BB0_8:
	setp.gt.u32 	%p5, %r6, 1048575;
	@%p5 bra 	$L__BB0_10;
	mul.f64 	%fd40, %fd40, 0d4350000000000000;
	{
	.reg .b32 %temp; 
	mov.b64 	{%temp, %r115}, %fd40;
	}
	shr.u32 	%r116, %r115, 20;
	add.s32 	%r117, %r282, %r116;
	add.s32 	%r282, %r117, -54;
$L__BB0_10:
	mov.b64 	%rd58, %fd39;
	mov.b64 	%rd59, %fd40;
	and.b64  	%rd60, %rd58, 4503599627370495;
	or.b64  	%rd122, %rd60, 4503599627370496;
	and.b64  	%rd61, %rd59, 4503599627370495;
	or.b64  	%rd3, %rd61, 4503599627370496;
	sub.s32 	%r12, %r281, %r282;
	min.s32 	%r13, %r12, 0;
	add.s32 	%r118, %r282, %r13;
	sub.s32 	%r119, %r281, %r118;
	add.s32 	%r120, %r119, 1;
	and.b32  	%r14, %r120, 3;
	setp.eq.s32 	%p6, %r14, 0;
	mov.u32 	%r285, %r12;
	@%p6 bra 	$L__BB0_13;
	neg.s32 	%r283, %r14;
	mov.u32 	%r285, %r12;
$L__BB0_12:
	.pragma "nounroll";
	sub.s64 	%rd62, %rd122, %rd3;
	mov.b64 	%fd16, %rd62;
	{
	.reg .b32 %temp; 
	mov.b64 	{%temp, %r121}, %fd16;
	}
	setp.lt.s32 	%p7, %r121, 0;
	selp.b64 	%rd125, %rd122, %rd62, %p7;
	shl.b64 	%rd122, %rd125, 1;
	add.s32 	%r285, %r285, -1;
	add.s32 	%r283, %r283, 1;
	setp.ne.s32 	%p8, %r283, 0;
	@%p8 bra 	$L__BB0_12;
$L__BB0_13:
	sub.s32 	%r122, %r12, %r13;
	setp.lt.u32 	%p9, %r122, 3;
	@%p9 bra 	$L__BB0_15;
$L__BB0_14:
	sub.s64 	%rd63, %rd122, %rd3;
	mov.b64 	%fd17, %rd63;
	{
	.reg .b32 %temp; 
	mov.b64 	{%temp, %r123}, %fd17;
	}
	setp.lt.s32 	%p10, %r123, 0;
	selp.b64 	%rd64, %rd122, %rd63, %p10;
	shl.b64 	%rd65, %rd64, 1;
	sub.s64 	%rd66, %rd65, %rd3;
	mov.b64 	%fd18, %rd66;
	{
	.reg .b32 %temp; 
	mov.b64 	{%temp, %r124}, %fd18;
	}
	setp.lt.s32 	%p11, %r124, 0;
	selp.b64 	%rd67, %rd65, %rd66, %p11;
	shl.b64 	%rd68, %rd67, 1;
	sub.s64 	%rd69, %rd68, %rd3;
	mov.b64 	%fd19, %rd69;
	{
	.reg .b32 %temp; 
	mov.b64 	{%temp, %r125}, %fd19;
	}
	setp.lt.s32 	%p12, %r125, 0;
	selp.b64 	%rd70, %rd68, %rd69, %p12;
	shl.b64 	%rd71, %rd70, 1;
	sub.s64 	%rd72, %rd71, %rd3;
	mov.b64 	%fd20, %rd72;
	{
	.reg .b32 %temp; 
	mov.b64 	{%temp, %r126}, %fd20;
	}
	setp.lt.s32 	%p13, %r126, 0;
	selp.b64 	%rd125, %rd71, %rd72, %p13;
	shl.b64 	%rd122, %rd125, 1;
	add.s32 	%r22, %r285, -4;
	setp.gt.s32 	%p14, %r285, 3;
	mov.u32 	%r285, %r22;
	@%p14 bra 	$L__BB0_14;
$L__BB0_15:
	and.b64  	%rd13, %rd125, 9223372036854775807;
	setp.eq.s64 	%p15, %rd13, 0;
	mov.b64 	%rd126, 0;
	@%p15 bra 	$L__BB0_19;
	mov.b64 	%fd21, %rd13;
	mul.f64 	%fd22, %fd21, 0d4350000000000000;
	{
	.reg .b32 %temp; 
	mov.b64 	{%temp, %r127}, %fd22;
	}
	shr.u32 	%r128, %r127, 20;
	sub.s32 	%r129, 55, %r128;
	sub.s32 	%r23, %r282, %r129;
	shl.b64 	%rd14, %rd13, %r129;
	setp.gt.s32 	%p16, %r23, 0;
	@%p16 bra 	$L__BB0_18;
	sub.s32 	%r131, 1, %r23;
	shr.u64 	%rd126, %rd14, %r131;
	bra.uni 	$L__BB0_19;
$L__BB0_18:
	add.s32 	%r130, %r23, -1;
	cvt.u64.u32 	%rd74, %r130;
	shl.b64 	%rd75, %rd74, 52;
	add.s64 	%rd126, %rd75, %rd14;
$L__BB0_19:
	mov.b64 	%fd23, %rd126;
	copysign.f64 	%fd41, %fd1, %fd23;
$L__BB0_20:
	mov.u32 	%r24, %ctaid.y;
	cvt.rn.f32.u32 	%f61, %r24;
	cvta.to.global.u64 	%rd76, %rd47;
	add.s64 	%rd78, %rd76, %rd55;
	ld.global.f32 	%f62, [%rd78];
	mul.f32 	%f63, %f62, %f61;
	cvt.f64.f32 	%fd25, %f63;
	add.f64 	%fd26, %fd41, %fd25;
	cvt.rn.f32.f64 	%f5, %fd26;
	mad.lo.s32 	%r25, %r4, %r1, %r2;
	cvt.rn.f32.u32 	%f6, %r2;
	fma.rn.f32 	%f7, %f2, %f6, %f1;
	mul.f32 	%f64, %f5, 0f3F22F983;
	cvt.rni.s32.f32 	%r302, %f64;
	cvt.rn.f32.s32 	%f65, %r302;
	fma.rn.f32 	%f66, %f65, 0fBFC90FDA, %f5;
	fma.rn.f32 	%f67, %f65, 0fB3A22168, %f66;
	fma.rn.f32 	%f193, %f65, 0fA7C234C5, %f67;
	abs.f32 	%f9, %f5;
	setp.ltu.f32 	%p21, %f9, 0f47CE4780;
	mov.u32 	%r290, %r302;
	mov.f32 	%f190, %f193;
	@%p21 bra 	$L__BB0_28;
	setp.neu.f32 	%p22, %f9, 0f7F800000;
	@%p22 bra 	$L__BB0_23;
	mov.f32 	%f70, 0f00000000;
	mul.rn.f32 	%f190, %f5, %f70;
	mov.b32 	%r290, 0;
	bra.uni 	$L__BB0_28;
$L__BB0_23:
	mov.b32 	%r27, %f5;
	shl.b32 	%r133, %r27, 8;
	or.b32  	%r28, %r133, -2147483648;
	mov.b64 	%rd129, 0;
	mov.b32 	%r287, 0;
	mov.u64 	%rd127, __cudart_i2opi_f;
	mov.u64 	%rd128, %rd1;
$L__BB0_24:
	.pragma "nounroll";
	ld.global.nc.u32 	%r134, [%rd127];
	mad.wide.u32 	%rd81, %r134, %r28, %rd129;
	shr.u64 	%rd129, %rd81, 32;
	st.local.u32 	[%rd128], %rd81;
	add.s32 	%r287, %r287, 1;
	add.s64 	%rd128, %rd128, 4;
	add.s64 	%rd127, %rd127, 4;
	setp.ne.s32 	%p23, %r287, 6;
	@%p23 bra 	$L__BB0_24;
	shr.u32 	%r135, %r27, 23;
	st.local.u32 	[%rd1+24], %rd129;
	and.b32  	%r31, %r135, 31;
	and.b32  	%r136, %r135, 224;
	add.s32 	%r137, %r136, -128;
	shr.u32 	%r138, %r137, 5;
	mul.wide.u32 	%rd82, %r138, 4;
	sub.s64 	%rd24, %rd1, %rd82;
	ld.local.u32 	%r288, [%rd24+24];
	ld.local.u32 	%r289, [%rd24+20];
	setp.eq.s32 	%p24, %r31, 0;
	@%p24 bra 	$L__BB0_27;
	shf.l.wrap.b32 	%r288, %r289, %r288, %r31;
	ld.local.u32 	%r139, [%rd24+16];
	shf.l.wrap.b32 	%r289, %r139, %r289, %r31;
$L__BB0_27:
	shr.u32 	%r140, %r288, 30;
	shf.l.wrap.b32 	%r141, %r289, %r288, 2;
	shl.b32 	%r142, %r289, 2;
	shr.u32 	%r143, %r141, 31;
	add.s32 	%r144, %r143, %r140;
	neg.s32 	%r145, %r144;
	setp.lt.s32 	%p25, %r27, 0;
	selp.b32 	%r290, %r145, %r144, %p25;
	xor.b32  	%r146, %r141, %r27;
	shr.s32 	%r147, %r141, 31;
	xor.b32  	%r148, %r147, %r141;
	xor.b32  	%r149, %r147, %r142;
	cvt.u64.u32 	%rd83, %r148;
	shl.b64 	%rd84, %rd83, 32;
	cvt.u64.u32 	%rd85, %r149;
	or.b64  	%rd86, %rd84, %rd85;
	cvt.rn.f64.s64 	%fd27, %rd86;
	mul.f64 	%fd28, %fd27, 0d3BF921FB54442D19;
	cvt.rn.f32.f64 	%f68, %fd28;
	neg.f32 	%f69, %f68;
	setp.lt.s32 	%p26, %r146, 0;
	selp.f32 	%f190, %f69, %f68, %p26;
$L__BB0_28:
	setp.ltu.f32 	%p27, %f9, 0f47CE4780;
	add.s32 	%r151, %r290, 1;
	mul.rn.f32 	%f71, %f190, %f190;
	and.b32  	%r152, %r290, 1;
	setp.eq.b32 	%p28, %r152, 1;
	selp.f32 	%f72, %f190, 0f3F800000, %p28;
	fma.rn.f32 	%f73, %f71, %f72, 0f00000000;
	fma.rn.f32 	%f74, %f71, 0f37CBAC00, 0fBAB607ED;
	selp.f32 	%f75, 0fB94D4153, %f74, %p28;
	selp.f32 	%f76, 0f3C0885E4, 0f3D2AAABB, %p28;
	fma.rn.f32 	%f77, %f75, %f71, %f76;
	selp.f32 	%f78, 0fBE2AAAA8, 0fBEFFFFFF, %p28;
	fma.rn.f32 	%f79, %f77, %f71, %f78;
	fma.rn.f32 	%f80, %f79, %f73, %f72;
	and.b32  	%r153, %r151, 2;
	setp.eq.s32 	%p29, %r153, 0;
	mov.f32 	%f81, 0f00000000;
	sub.f32 	%f82, %f81, %f80;
	selp.f32 	%f13, %f80, %f82, %p29;
	fma.rn.f32 	%f14, %f4, %f6, %f3;
	mov.u32 	%r294, %r302;
	mov.f32 	%f191, %f193;
	@%p27 bra 	$L__BB0_36;
	setp.neu.f32 	%p30, %f9, 0f7F800000;
	@%p30 bra 	$L__BB0_31;
	mov.f32 	%f85, 0f00000000;
	mul.rn.f32 	%f191, %f5, %f85;
	mov.b32 	%r294, 0;
	bra.uni 	$L__BB0_36;
$L__BB0_31:
	mov.b32 	%r40, %f5;
	shl.b32 	%r155, %r40, 8;
	or.b32  	%r41, %r155, -2147483648;
	mov.b64 	%rd132, 0;
	mov.b32 	%r291, 0;
	mov.u64 	%rd130, __cudart_i2opi_f;
	mov.u64 	%rd131, %rd1;
$L__BB0_32:
	.pragma "nounroll";
	ld.global.nc.u32 	%r156, [%rd130];
	mad.wide.u32 	%rd89, %r156, %r41, %rd132;
	shr.u64 	%rd132, %rd89, 32;
	st.local.u32 	[%rd131], %rd89;
	add.s32 	%r291, %r291, 1;
	add.s64 	%rd131, %rd131, 4;
	add.s64 	%rd130, %rd130, 4;
	setp.ne.s32 	%p31, %r291, 6;
	@%p31 bra 	$L__BB0_32;
	shr.u32 	%r157, %r40, 23;
	st.local.u32 	[%rd1+24], %rd132;
	and.b32  	%r44, %r157, 31;
	and.b32  	%r158, %r157, 224;
	add.s32 	%r159, %r158, -128;
	shr.u32 	%r160, %r159, 5;
	mul.wide.u32 	%rd90, %r160, 4;
	sub.s64 	%rd31, %rd1, %rd90;
	ld.local.u32 	%r292, [%rd31+24];
	ld.local.u32 	%r293, [%rd31+20];
	setp.eq.s32 	%p32, %r44, 0;
	@%p32 bra 	$L__BB0_35;
	shf.l.wrap.b32 	%r292, %r293, %r292, %r44;
	ld.local.u32 	%r161, [%rd31+16];
	shf.l.wrap.b32 	%r293, %r161, %r293, %r44;
$L__BB0_35:
	shr.u32 	%r162, %r292, 30;
	shf.l.wrap.b32 	%r163, %r293, %r292, 2;
	shl.b32 	%r164, %r293, 2;
	shr.u32 	%r165, %r163, 31;
	add.s32 	%r166, %r165, %r162;
	neg.s32 	%r167, %r166;
	setp.lt.s32 	%p33, %r40, 0;
	selp.b32 	%r294, %r167, %r166, %p33;
	xor.b32  	%r168, %r163, %r40;
	shr.s32 	%r169, %r163, 31;
	xor.b32  	%r170, %r169, %r163;
	xor.b32  	%r171, %r169, %r164;
	cvt.u64.u32 	%rd91, %r170;
	shl.b64 	%rd92, %rd91, 32;
	cvt.u64.u32 	%rd93, %r171;
	or.b64  	%rd94, %rd92, %rd93;
	cvt.rn.f64.s64 	%fd29, %rd94;
	mul.f64 	%fd30, %fd29, 0d3BF921FB54442D19;
	cvt.rn.f32.f64 	%f83, %fd30;
	neg.f32 	%f84, %f83;
	setp.lt.s32 	%p34, %r168, 0;
	selp.f32 	%f191, %f84, %f83, %p34;
$L__BB0_36:
	setp.ltu.f32 	%p35, %f9, 0f47CE4780;
	mul.rn.f32 	%f86, %f191, %f191;
	and.b32  	%r173, %r294, 1;
	setp.eq.b32 	%p36, %r173, 1;
	selp.f32 	%f87, 0f3F800000, %f191, %p36;
	fma.rn.f32 	%f88, %f86, %f87, 0f00000000;
	fma.rn.f32 	%f89, %f86, 0f37CBAC00, 0fBAB607ED;
	selp.f32 	%f90, %f89, 0fB94D4153, %p36;
	selp.f32 	%f91, 0f3D2AAABB, 0f3C0885E4, %p36;
	fma.rn.f32 	%f92, %f90, %f86, %f91;
	selp.f32 	%f93, 0fBEFFFFFF, 0fBE2AAAA8, %p36;
	fma.rn.f32 	%f94, %f92, %f86, %f93;
	fma.rn.f32 	%f95, %f94, %f88, %f87;
	and.b32  	%r174, %r294, 2;
	setp.eq.s32 	%p37, %r174, 0;
	mov.f32 	%f96, 0f00000000;
	sub.f32 	%f97, %f96, %f95;
	selp.f32 	%f98, %f95, %f97, %p37;
	mul.f32 	%f99, %f14, %f98;
	mul.f32 	%f100, %f7, %f13;
	sub.f32 	%f101, %f100, %f99;
	shl.b32 	%r175, %r25, 2;
	mov.u32 	%r176, _ZZ24interpolate_and_multiplyPfPPsS_S_E11irf_samples;
	add.s32 	%r177, %r176, %r175;
	st.shared.f32 	[%r177], %f101;
	mov.u32 	%r298, %r302;
	mov.f32 	%f192, %f193;
	@%p35 bra 	$L__BB0_44;
	setp.neu.f32 	%p38, %f9, 0f7F800000;
	@%p38 bra 	$L__BB0_39;
	mov.f32 	%f104, 0f00000000;
	mul.rn.f32 	%f192, %f5, %f104;
	mov.b32 	%r298, 0;
	bra.uni 	$L__BB0_44;
$L__BB0_39:
	mov.b32 	%r53, %f5;
	shl.b32 	%r179, %r53, 8;
	or.b32  	%r54, %r179, -2147483648;
	mov.b64 	%rd135, 0;
	mov.b32 	%r295, 0;
	mov.u64 	%rd133, __cudart_i2opi_f;
	mov.u64 	%rd134, %rd1;
$L__BB0_40:
	.pragma "nounroll";
	ld.global.nc.u32 	%r180, [%rd133];
	mad.wide.u32 	%rd97, %r180, %r54, %rd135;
	shr.u64 	%rd135, %rd97, 32;
	st.local.u32 	[%rd134], %rd97;
	add.s32 	%r295, %r295, 1;
	add.s64 	%rd134, %rd134, 4;
	add.s64 	%rd133, %rd133, 4;
	setp.ne.s32 	%p39, %r295, 6;
	@%p39 bra 	$L__BB0_40;
	shr.u32 	%r181, %r53, 23;
	st.local.u32 	[%rd1+24], %rd135;
	and.b32  	%r57, %r181, 31;
	and.b32  	%r182, %r181, 224;
	add.s32 	%r183, %r182, -128;
	shr.u32 	%r184, %r183, 5;
	mul.wide.u32 	%rd98, %r184, 4;
	sub.s64 	%rd38, %rd1, %rd98;
	ld.local.u32 	%r296, [%rd38+24];
	ld.local.u32 	%r297, [%rd38+20];
	setp.eq.s32 	%p40, %r57, 0;
	@%p40 bra 	$L__BB0_43;
	shf.l.wrap.b32 	%r296, %r297, %r296, %r57;
	ld.local.u32 	%r185, [%rd38+16];
	shf.l.wrap.b32 	%r297, %r185, %r297, %r57;
$L__BB0_43:
	shr.u32 	%r186, %r296, 30;
	shf.l.wrap.b32 	%r187, %r297, %r296, 2;
	shl.b32 	%r188, %r297, 2;
	shr.u32 	%r189, %r187, 31;
	add.s32 	%r190, %r189, %r186;
	neg.s32 	%r191, %r190;
	setp.lt.s32 	%p41, %r53, 0;
	selp.b32 	%r298, %r191, %r190, %p41;
	xor.b32  	%r192, %r187, %r53;
	shr.s32 	%r193, %r187, 31;
	xor.b32  	%r194, %r193, %r187;
	xor.b32  	%r195, %r193, %r188;
	cvt.u64.u32 	%rd99, %r194;
	shl.b64 	%rd100, %rd99, 32;
	cvt.u64.u32 	%rd101, %r195;
	or.b64  	%rd102, %rd100, %rd101;
	cvt.rn.f64.s64 	%fd31, %rd102;
	mul.f64 	%fd32, %fd31, 0d3BF921FB54442D19;
	cvt.rn.f32.f64 	%f102, %fd32;
	neg.f32 	%f103, %f102;
	setp.lt.s32 	%p42, %r192, 0;
	selp.f32 	%f192, %f103, %f102, %p42;
$L__BB0_44:
	setp.ltu.f32 	%p43, %f9, 0f47CE4780;
	mul.rn.f32 	%f105, %f192, %f192;
	and.b32  	%r197, %r298, 1;
	setp.eq.b32 	%p44, %r197, 1;
	selp.f32 	%f106, 0f3F800000, %f192, %p44;
	fma.rn.f32 	%f107, %f105, %f106, 0f00000000;
	fma.rn.f32 	%f108, %f105, 0f37CBAC00, 0fBAB607ED;
	selp.f32 	%f109, %f108, 0fB94D4153, %p44;
	selp.f32 	%f110, 0f3D2AAABB, 0f3C0885E4, %p44;
	fma.rn.f32 	%f111, %f109, %f105, %f110;
	selp.f32 	%f112, 0fBEFFFFFF, 0fBE2AAAA8, %p44;
	fma.rn.f32 	%f113, %f111, %f105, %f112;
	fma.rn.f32 	%f114, %f113, %f107, %f106;
	and.b32  	%r198, %r298, 2;
	setp.eq.s32 	%p45, %r198, 0;
	mov.f32 	%f115, 0f00000000;
	sub.f32 	%f116, %f115, %f114;
	selp.f32 	%f117, %f114, %f116, %p45;
	mul.f32 	%f21, %f7, %f117;
	@%p43 bra 	$L__BB0_52;
	setp.neu.f32 	%p46, %f9, 0f7F800000;
	@%p46 bra 	$L__BB0_47;
	mov.f32 	%f120, 0f00000000;
	mul.rn.f32 	%f193, %f5, %f120;
	mov.b32 	%r302, 0;
	bra.uni 	$L__BB0_52;
$L__BB0_47:
	mov.b32 	%r66, %f5;
	shl.b32 	%r200, %r66, 8;
	or.b32  	%r67, %r200, -2147483648;
	mov.b64 	%rd138, 0;
	mov.b32 	%r299, 0;
	mov.u64 	%rd136, __cudart_i2opi_f;
	mov.u64 	%rd137, %rd1;
$L__BB0_48:
	.pragma "nounroll";
	ld.global.nc.u32 	%r201, [%rd136];
	mad.wide.u32 	%rd105, %r201, %r67, %rd138;
	shr.u64 	%rd138, %rd105, 32;
	st.local.u32 	[%rd137], %rd105;
	add.s32 	%r299, %r299, 1;
	add.s64 	%rd137, %rd137, 4;
	add.s64 	%rd136, %rd136, 4;
	setp.ne.s32 	%p47, %r299, 6;
	@%p47 bra 	$L__BB0_48;
	shr.u32 	%r202, %r66, 23;
	st.local.u32 	[%rd1+24], %rd138;
	and.b32  	%r70, %r202, 31;
	and.b32  	%r203, %r202, 224;
	add.s32 	%r204, %r203, -128;
	shr.u32 	%r205, %r204, 5;
	mul.wide.u32 	%rd106, %r205, 4;
	sub.s64 	%rd45, %rd1, %rd106;
	ld.local.u32 	%r300, [%rd45+24];
	ld.local.u32 	%r301, [%rd45+20];
	setp.eq.s32 	%p48, %r70, 0;
	@%p48 bra 	$L__BB0_51;
	shf.l.wrap.b32 	%r300, %r301, %r300, %r70;
	ld.local.u32 	%r206, [%rd45+16];
	shf.l.wrap.b32 	%r301, %r206, %r301, %r70;
$L__BB0_51:
	shr.u32 	%r207, %r300, 30;
	shf.l.wrap.b32 	%r208, %r301, %r300, 2;
	shl.b32 	%r209, %r301, 2;
	shr.u32 	%r210, %r208, 31;
	add.s32 	%r211, %r210, %r207;
	neg.s32 	%r212, %r211;
	setp.lt.s32 	%p49, %r66, 0;
	selp.b32 	%r302, %r212, %r211, %p49;
	xor.b32  	%r213, %r208, %r66;
	shr.s32 	%r214, %r208, 31;
	xor.b32  	%r215, %r214, %r208;
	xor.b32  	%r216, %r214, %r209;
	cvt.u64.u32 	%rd107, %r215;
	shl.b64 	%rd108, %rd107, 32;
	cvt.u64.u32 	%rd109, %r216;
	or.b64  	%rd110, %rd108, %rd109;
	cvt.rn.f64.s64 	%fd33, %rd110;
	mul.f64 	%fd34, %fd33, 0d3BF921FB54442D19;
	cvt.rn.f32.f64 	%f118, %fd34;
	neg.f32 	%f119, %f118;
	setp.lt.s32 	%p50, %r213, 0;
	selp.f32 	%f193, %f119, %f118, %p50;
$L__BB0_52:
	add.s32 	%r218, %r302, 1;
	mul.rn.f32 	%f121, %f193, %f193;
	and.b32  	%r219, %r302, 1;
	setp.eq.b32 	%p51, %r219, 1;
	selp.f32 	%f122, %f193, 0f3F800000, %p51;
	fma.rn.f32 	%f123, %f121, %f122, 0f00000000;
	fma.rn.f32 	%f124, %f121, 0f37CBAC00, 0fBAB607ED;
	selp.f32 	%f125, 0fB94D4153, %f124, %p51;
	selp.f32 	%f126, 0f3C0885E4, 0f3D2AAABB, %p51;
	fma.rn.f32 	%f127, %f125, %f121, %f126;
	selp.f32 	%f128, 0fBE2AAAA8, 0fBEFFFFFF, %p51;
	fma.rn.f32 	%f129, %f127, %f121, %f128;
	fma.rn.f32 	%f130, %f129, %f123, %f122;
	and.b32  	%r220, %r218, 2;
	setp.eq.s32 	%p52, %r220, 0;
	mov.f32 	%f131, 0f00000000;
	sub.f32 	%f132, %f131, %f130;
	selp.f32 	%f133, %f130, %f132, %p52;
	fma.rn.f32 	%f134, %f14, %f133, %f21;
	mov.u32 	%r222, _ZZ24interpolate_and_multiplyPfPPsS_S_E11qrf_samples;
	add.s32 	%r223, %r222, %r175;
	st.shared.f32 	[%r223], %f134;
	bar.sync 	0;
	setp.ne.s32 	%p53, %r4, 0;
	@%p53 bra 	$L__BB0_69;
	mov.u32 	%r79, %ntid.y;
	setp.gt.u32 	%p54, %r79, 1;
	@%p54 bra 	$L__BB0_55;
	shl.b32 	%r224, %r2, 2;
	add.s32 	%r226, %r176, %r224;
	ld.shared.f32 	%f208, [%r226];
	add.s32 	%r228, %r222, %r224;
	ld.shared.f32 	%f209, [%r228];
	bra.uni 	$L__BB0_68;
$L__BB0_55:
	shl.b32 	%r230, %r2, 2;
	add.s32 	%r80, %r176, %r230;
	add.s32 	%r81, %r222, %r230;
	ld.shared.f32 	%f208, [%r80];
	ld.shared.f32 	%f209, [%r81];
	add.s32 	%r82, %r79, -1;
	add.s32 	%r233, %r79, -2;
	and.b32  	%r83, %r82, 7;
	setp.lt.u32 	%p55, %r233, 7;
	mov.b32 	%r307, 1;
	@%p55 bra 	$L__BB0_59;
	and.b32  	%r235, %r82, -8;
	neg.s32 	%r305, %r235;
	shl.b32 	%r85, %r1, 2;
	add.s32 	%r303, %r85, %r230;
	shl.b32 	%r87, %r1, 5;
	mov.b32 	%r304, 0;
$L__BB0_57:
	.pragma "nounroll";
	add.s32 	%r238, %r176, %r303;
	ld.shared.f32 	%f136, [%r238];
	add.f32 	%f137, %f136, %f208;
	add.s32 	%r240, %r222, %r303;
	ld.shared.f32 	%f138, [%r240];
	add.f32 	%f139, %f138, %f209;
	add.s32 	%r241, %r238, %r85;
	ld.shared.f32 	%f140, [%r241];
	add.f32 	%f141, %f140, %f137;
	add.s32 	%r242, %r240, %r85;
	ld.shared.f32 	%f142, [%r242];
	add.f32 	%f143, %f142, %f139;
	add.s32 	%r243, %r241, %r85;
	ld.shared.f32 	%f144, [%r243];
	add.f32 	%f145, %f144, %f141;
	add.s32 	%r244, %r242, %r85;
	ld.shared.f32 	%f146, [%r244];
	add.f32 	%f147, %f146, %f143;
	add.s32 	%r245, %r243, %r85;
	ld.shared.f32 	%f148, [%r245];
	add.f32 	%f149, %f148, %f145;
	add.s32 	%r246, %r244, %r85;
	ld.shared.f32 	%f150, [%r246];
	add.f32 	%f151, %f150, %f147;
	add.s32 	%r247, %r245, %r85;
	ld.shared.f32 	%f152, [%r247];
	add.f32 	%f153, %f152, %f149;
	add.s32 	%r248, %r246, %r85;
	ld.shared.f32 	%f154, [%r248];
	add.f32 	%f155, %f154, %f151;
	add.s32 	%r249, %r247, %r85;
	ld.shared.f32 	%f156, [%r249];
	add.f32 	%f157, %f156, %f153;
	add.s32 	%r250, %r248, %r85;
	ld.shared.f32 	%f158, [%r250];
	add.f32 	%f159, %f158, %f155;
	add.s32 	%r251, %r249, %r85;
	ld.shared.f32 	%f160, [%r251];
	add.f32 	%f161, %f160, %f157;
	add.s32 	%r252, %r250, %r85;
	ld.shared.f32 	%f162, [%r252];
	add.f32 	%f163, %f162, %f159;
	add.s32 	%r253, %r251, %r85;
	ld.shared.f32 	%f164, [%r253];
	add.f32 	%f208, %f164, %f161;
	add.s32 	%r254, %r252, %r85;
	ld.shared.f32 	%f165, [%r254];
	add.f32 	%f209, %f165, %f163;
	add.s32 	%r305, %r305, 8;
	add.s32 	%r304, %r304, 8;
	add.s32 	%r303, %r303, %r87;
	setp.ne.s32 	%p56, %r305, 0;
	@%p56 bra 	$L__BB0_57;
	add.s32 	%r307, %r304, 1;
$L__BB0_59:
	setp.eq.s32 	%p57, %r83, 0;
	@%p57 bra 	$L__BB0_67;
	and.b32  	%r96, %r82, 3;
	setp.lt.u32 	%p58, %r83, 4;
	@%p58 bra 	$L__BB0_62;
	mul.lo.s32 	%r255, %r307, %r1;
	shl.b32 	%r256, %r255, 2;
	add.s32 	%r257, %r80, %r256;
	ld.shared.f32 	%f167, [%r257];
	add.f32 	%f168, %f167, %f208;
	add.s32 	%r258, %r81, %r256;
	ld.shared.f32 	%f169, [%r258];
	add.f32 	%f170, %f169, %f209;
	shl.b32 	%r259, %r1, 2;
	add.s32 	%r260, %r257, %r259;
	ld.shared.f32 	%f171, [%r260];
	add.f32 	%f172, %f171, %f168;
	add.s32 	%r261, %r258, %r259;
	ld.shared.f32 	%f173, [%r261];
	add.f32 	%f174, %f173, %f170;
	add.s32 	%r262, %r260, %r259;
	ld.shared.f32 	%f175, [%r262];
	add.f32 	%f176, %f175, %f172;
	add.s32 	%r263, %r261, %r259;
	ld.shared.f32 	%f177, [%r263];
	add.f32 	%f178, %f177, %f174;
	add.s32 	%r264, %r262, %r259;
	ld.shared.f32 	%f179, [%r264];
	add.f32 	%f208, %f179, %f176;
	add.s32 	%r265, %r263, %r259;
	ld.shared.f32 	%f180, [%r265];
	add.f32 	%f209, %f180, %f178;
	add.s32 	%r307, %r307, 4;
$L__BB0_62:
	setp.eq.s32 	%p59, %r96, 0;
	@%p59 bra 	$L__BB0_67;
	setp.eq.s32 	%p60, %r96, 1;
	@%p60 bra 	$L__BB0_65;
	mul.lo.s32 	%r266, %r307, %r1;
	shl.b32 	%r267, %r266, 2;
	add.s32 	%r268, %r80, %r267;
	ld.shared.f32 	%f182, [%r268];
	add.f32 	%f183, %f182, %f208;
	add.s32 	%r269, %r81, %r267;
	ld.shared.f32 	%f184, [%r269];
	add.f32 	%f185, %f184, %f209;
	shl.b32 	%r270, %r1, 2;
	add.s32 	%r271, %r268, %r270;
	ld.shared.f32 	%f186, [%r271];
	add.f32 	%f208, %f186, %f183;
	add.s32 	%r272, %r269, %r270;
	ld.shared.f32 	%f187, [%r272];
	add.f32 	%f209, %f187, %f185;
	add.s32 	%r307, %r307, 2;
$L__BB0_65:
	and.b32  	%r273, %r82, 1;
	setp.eq.b32 	%p61, %r273, 1;
	not.pred 	%p62, %p61;
	@%p62 bra 	$L__BB0_67;
	mul.lo.s32 	%r274, %r307, %r1;
	shl.b32 	%r275, %r274, 2;
	add.s32 	%r276, %r80, %r275;
	ld.shared.f32 	%f188, [%r276];
	add.f32 	%f208, %f188, %f208;
	add.s32 	%r277, %r81, %r275;
	ld.shared.f32 	%f189, [%r277];
	add.f32 	%f209, %f189, %f209;
$L__BB0_67:
	st.shared.f32 	[%r80], %f208;
	st.shared.f32 	[%r81], %f209;
$L__BB0_68:
	cvt.f64.f32 	%fd35, %f208;
	mul.f64 	%fd36, %fd35, 0d40DE666666666666;
	cvt.rzi.s32.f64 	%r278, %fd36;
	cvt.u16.u32 	%rs1, %r278;
	and.b16  	%rs2, %rs1, -2;
	cvta.to.global.u64 	%rd111, %rd46;
	mul.wide.u32 	%rd112, %r24, 8;
	add.s64 	%rd113, %rd111, %rd112;
	ld.global.u64 	%rd114, [%rd113];
	cvta.to.global.u64 	%rd115, %rd114;
	shl.b32 	%r279, %r3, 1;
	mul.wide.u32 	%rd116, %r279, 2;
	add.s64 	%rd117, %rd115, %rd116;
	st.global.u16 	[%rd117], %rs2;
	cvt.f64.f32 	%fd37, %f209;
	mul.f64 	%fd38, %fd37, 0d40DE666666666666;
	cvt.rzi.s32.f64 	%r280, %fd38;
	cvt.u16.u32 	%rs3, %r280;
	and.b16  	%rs4, %rs3, -2;
	ld.global.u64 	%rd118, [%rd113];
	cvta.to.global.u64 	%rd119, %rd118;
	add.s64 	%rd120, %rd119, %rd116;
	st.global.u16 	[%rd120+2], %rs4;
$L__BB0_69:
	ret;

}


// ===== COMPILED SASS (sm_100) =====

	.target	sm_100

	.elftype	@"ET_EXEC"


//--------------------- .note.nv.tkinfo           --------------------------
	.section	.note.nv.tkinfo,"",@"SHT_NOTE"
	.sectionflags	@"SHF_NOTE_NV_TKINFO"
	.tkinfo
        /*0018*/ 	.word	0x00000002
        /*0030*/ 	.string	""
        /*0030*/ 	.string	"ptxas"
        /*0030*/ 	.string	"Cuda compilation tools, release 13.0, V13.0.88"
        /*0030*/ 	.string	"Build cuda_13.0.r13.0/compiler.36424714_0"
        /*0030*/ 	.string	"-arch sm_100 -m 64 "



//--------------------- .note.nv.cuinfo           --------------------------
	.section	.note.nv.cuinfo,"",@"SHT_NOTE"
	.sectionflags	@"SHF_NOTE_NV_CUINFO"
        /*0018*/ 	.short	0x0002
        /*001a*/ 	.short	0x0064
        /*001c*/ 	.short	0x0082
	.zero		2


//--------------------- .nv.info                  --------------------------
	.section	.nv.info,"",@"SHT_CUDA_INFO"
	.align	4


	//----- nvinfo : EIATTR_REGCOUNT
	.align		4
        /*0000*/ 	.byte	0x04, 0x2f
        /*0002*/ 	.short	(.L_2 - .L_1)
	.align		4
.L_1:
        /*0004*/ 	.word	index@(_Z24interpolate_and_multiplyPfPPsS_S_)
        /*0008*/ 	.word	0x0000001e


	//----- nvinfo : EIATTR_FRAME_SIZE
	.align		4
.L_2:
        /*000c*/ 	.byte	0x04, 0x11
        /*000e*/ 	.short	(.L_4 - .L_3)
	.align		4
.L_3:
        /*0010*/ 	.word	index@($__internal_0_$__cuda_sm3x_div_rn_noftz_f32_slowpath)
        /*0014*/ 	.word	0x00000000


	//----- nvinfo : EIATTR_FRAME_SIZE
	.align		4
.L_4:
        /*0018*/ 	.byte	0x04, 0x11
        /*001a*/ 	.short	(.L_6 - .L_5)
	.align		4
.L_5:
        /*001c*/ 	.word	index@(_Z24interpolate_and_multiplyPfPPsS_S_)
        /*0020*/ 	.word	0x00000000


	//----- nvinfo : EIATTR_MIN_STACK_SIZE
	.align		4
.L_6:
        /*0024*/ 	.byte	0x04, 0x12
        /*0026*/ 	.short	(.L_8 - .L_7)
	.align		4
.L_7:
        /*0028*/ 	.word	index@(_Z24interpolate_and_multiplyPfPPsS_S_)
        /*002c*/ 	.word	0x00000000
.L_8:


//--------------------- .nv.compat                --------------------------
	.section	.nv.compat,"",@"SHT_CUDA_COMPAT_INFO"
	.align	4
        /*0000*/ 	.byte	0x02, 0x09, 0x00, 0x00, 0x02, 0x02, 0x01, 0x00, 0x02, 0x05, 0x05, 0x00, 0x03, 0x07, 0x01, 0x01
        /*0010*/ 	.byte	0x02, 0x03, 0x00, 0x00, 0x02, 0x06, 0x01, 0x00, 0x04, 0x0b, 0x08, 0x00, 0x01, 0x00, 0x00, 0x00
        /*0020*/ 	.byte	0x00, 0x00, 0x00, 0x00


//--------------------- .nv.info._Z24interpolate_and_multiplyPfPPsS_S_ --------------------------
	.section	.nv.info._Z24interpolate_and_multiplyPfPPsS_S_,"",@"SHT_CUDA_INFO"
	.sectionflags	@""
	.align	4


	//----- nvinfo : EIATTR_CUDA_API_VERSION
	.align		4
        /*0000*/ 	.byte	0x04, 0x37
        /*0002*/ 	.short	(.L_10 - .L_9)
.L_9:
        /*0004*/ 	.word	0x00000082


	//----- nvinfo : EIATTR_KPARAM_INFO
	.align		4
.L_10:
        /*0008*/ 	.byte	0x04, 0x17
        /*000a*/ 	.short	(.L_12 - .L_11)
.L_11:
        /*000c*/ 	.word	0x00000000
        /*0010*/ 	.short	0x0003
        /*0012*/ 	.short	0x0018
        /*0014*/ 	.byte	0x00, 0xf5, 0x21, 0x00


	//----- nvinfo : EIATTR_KPARAM_INFO
	.align		4
.L_12:
        /*0018*/ 	.byte	0x04, 0x17
        /*001a*/ 	.short	(.L_14 - .L_13)
.L_13:
        /*001c*/ 	.word	0x00000000
        /*0020*/ 	.short	0x0002
        /*0022*/ 	.short	0x0010
        /*0024*/ 	.byte	0x00, 0xf5, 0x21, 0x00


	//----- nvinfo : EIATTR_KPARAM_INFO
	.align		4
.L_14:
        /*0028*/ 	.byte	0x04, 0x17
        /*002a*/ 	.short	(.L_16 - .L_15)
.L_15:
        /*002c*/ 	.word	0x00000000
        /*0030*/ 	.short	0x0001
        /*0032*/ 	.short	0x0008
        /*0034*/ 	.byte	0x00, 0xf5, 0x21, 0x00


	//----- nvinfo : EIATTR_KPARAM_INFO
	.align		4
.L_16:
        /*0038*/ 	.byte	0x04, 0x17
        /*003a*/ 	.short	(.L_18 - .L_17)
.L_17:
        /*003c*/ 	.word	0x00000000
        /*0040*/ 	.short	0x0000
        /*0042*/ 	.short	0x0000
        /*0044*/ 	.byte	0x00, 0xf5, 0x21, 0x00


	//----- nvinfo : EIATTR_SPARSE_MMA_MASK
	.align		4
.L_18:
        /*0048*/ 	.byte	0x03, 0x50
        /*004a*/ 	.short	0x0000


	//----- nvinfo : EIATTR_MAXREG_COUNT
	.align		4
        /*004c*/ 	.byte	0x03, 0x1b
        /*004e*/ 	.short	0x00ff


	//----- nvinfo : EIATTR_NUM_BARRIERS
	.align		4
        /*0050*/ 	.byte	0x02, 0x4c
        /*0052*/ 	.byte	0x01
	.zero		1


	//----- nvinfo : EIATTR_MERCURY_ISA_VERSION
	.align		4
        /*0054*/ 	.byte	0x03, 0x5f
        /*0056*/ 	.short	0x0101


	//----- nvinfo : EIATTR_VRC_CTA_INIT_COUNT
	.align		4
        /*0058*/ 	.byte	0x02, 0x4a
	.zero		1
	.zero		1


	//----- nvinfo : EIATTR_EXIT_INSTR_OFFSETS
	.align		4
        /*005c*/ 	.byte	0x04, 0x1c
        /*005e*/ 	.short	(.L_20 - .L_19)


	//   ....[0]....
.L_19:
        /*0060*/ 	.word	0x000029a0


	//   ....[1]....
        /*0064*/ 	.word	0x00003390


	//----- nvinfo : EIATTR_CRS_STACK_SIZE
	.align		4
.L_20:
        /*0068*/ 	.byte	0x04, 0x1e
        /*006a*/ 	.short	(.L_22 - .L_21)
.L_21:
        /*006c*/ 	.word	0x00000000


	//----- nvinfo : EIATTR_CBANK_PARAM_SIZE
	.align		4
.L_22:
        /*0070*/ 	.byte	0x03, 0x19
        /*0072*/ 	.short	0x0020


	//----- nvinfo : EIATTR_PARAM_CBANK
	.align		4
        /*0074*/ 	.byte	0x04, 0x0a
        /*0076*/ 	.short	(.L_24 - .L_23)
	.align		4
.L_23:
        /*0078*/ 	.word	index@(.nv.constant0._Z24interpolate_and_multiplyPfPPsS_S_)
        /*007c*/ 	.short	0x0380
        /*007e*/ 	.short	0x0020


	//----- nvinfo : EIATTR_SW_WAR
	.align		4
.L_24:
        /*0080*/ 	.byte	0x04, 0x36
        /*0082*/ 	.short	(.L_26 - .L_25)
.L_25:
        /*0084*/ 	.word	0x00000008
.L_26:


//--------------------- .nv.callgraph             --------------------------
	.section	.nv.callgraph,"",@"SHT_CUDA_CALLGRAPH"
	.align	4
	.sectionentsize	8
	.align		4
        /*0000*/ 	.word	0x00000000
	.align		4
        /*0004*/ 	.word	0xffffffff
	.align		4
        /*0008*/ 	.word	0x00000000
	.align		4
        /*000c*/ 	.word	0xfffffffe
	.align		4
        /*0010*/ 	.word	0x00000000
	.align		4
        /*0014*/ 	.word	0xfffffffd
	.align		4
        /*0018*/ 	.word	0x00000000
	.align		4
        /*001c*/ 	.word	0xfffffffc


//--------------------- .nv.constant4             --------------------------
	.section	.nv.constant4,"a",@progbits
	.align	8
	.align		8
.nv.constant4:
        /*0000*/ 	.dword	__cudart_i2opi_f


//--------------------- .text._Z24interpolate_and_multiplyPfPPsS_S_ --------------------------
	.section	.text._Z24interpolate_and_multiplyPfPPsS_S_,"ax",@progbits
	.align	128
        .global         _Z24interpolate_and_multiplyPfPPsS_S_
        .type           _Z24interpolate_and_multiplyPfPPsS_S_,@function
        .size           _Z24interpolate_and_multiplyPfPPsS_S_,(.L_x_49 - _Z24interpolate_and_multiplyPfPPsS_S_)
        .other          _Z24interpolate_and_multiplyPfPPsS_S_,@"STO_CUDA_ENTRY STV_DEFAULT"
_Z24interpolate_and_multiplyPfPPsS_S_:
.text._Z24interpolate_and_multiplyPfPPsS_S_:
[----:B------:R-:W-:Y:S01]  /*0000*/  LDC R1, c[0x0][0x37c] ;  /* 0x0000df00ff017b82 */ /* 0x000fe20000000800 */
[----:B------:R-:W0:Y:S07]  /*0010*/  S2R R2, SR_CTAID.X ;  /* 0x0000000000027919 */ /* 0x000e2e0000002500 */
[----:B------:R-:W1:Y:S01]  /*0020*/  LDC.64 R4, c[0x0][0x380] ;  /* 0x0000e000ff047b82 */ /* 0x000e620000000a00 */
[----:B------:R-:W2:Y:S01]  /*0030*/  LDCU.64 UR8, c[0x0][0x358] ;  /* 0x00006b00ff0877ac */ /* 0x000ea20008000a00 */
[----:B0-----:R-:W-:-:S04]  /*0040*/  IMAD.SHL.U32 R3, R2, 0x2, RZ ;  /* 0x0000000202037824 */ /* 0x001fc800078e00ff */
[----:B-1----:R-:W-:-:S05]  /*0050*/  IMAD.WIDE.U32 R4, R3, 0x4, R4 ;  /* 0x0000000403047825 */ /* 0x002fca00078e0004 */
[----:B--2---:R-:W2:Y:S04]  /*0060*/  LDG.E R7, desc[UR8][R4.64+0x8] ;  /* 0x0000080804077981 */ /* 0x004ea8000c1e1900 */
[----:B------:R-:W2:Y:S01]  /*0070*/  LDG.E R8, desc[UR8][R4.64] ;  /* 0x0000000804087981 */ /* 0x000ea2000c1e1900 */
[----:B------:R-:W0:Y:S02]  /*0080*/  LDCU UR7, c[0x0][0x360] ;  /* 0x00006c00ff0777ac */ /* 0x000e240008000800 */
[----:B0-----:R-:W-:-:S04]  /*0090*/  I2FP.F32.U32 R3, UR7 ;  /* 0x0000000700037c45 */ /* 0x001fc80008201000 */
[----:B------:R-:W0:Y:S02]  /*00a0*/  MUFU.RCP R6, R3 ;  /* 0x0000000300067308 */ /* 0x000e240000001000 */
[----:B0-----:R-:W-:-:S04]  /*00b0*/  FFMA R9, -R3, R6, 1 ;  /* 0x3f80000003097423 */ /* 0x001fc80000000106 */
[----:B------:R-:W-:Y:S01]  /*00c0*/  FFMA R9, R6, R9, R6 ;  /* 0x0000000906097223 */ /* 0x000fe20000000006 */
[----:B--2---:R-:W-:-:S04]  /*00d0*/  FADD R0, R7, -R8 ;  /* 0x8000000807007221 */ /* 0x004fc80000000000 */
[----:B------:R-:W0:Y:S01]  /*00e0*/  FCHK P0, R0, R3 ;  /* 0x0000000300007302 */ /* 0x000e220000000000 */
[----:B------:R-:W-:-:S04]  /*00f0*/  FFMA R6, R0, R9, RZ ;  /* 0x0000000900067223 */ /* 0x000fc800000000ff */
[----:B------:R-:W-:-:S04]  /*0100*/  FFMA R7, -R3, R6, R0 ;  /* 0x0000000603077223 */ /* 0x000fc80000000100 */
[----:B------:R-:W-:Y:S01]  /*0110*/  FFMA R7, R9, R7, R6 ;  /* 0x0000000709077223 */ /* 0x000fe20000000006 */
[----:B0-----:R-:W-:Y:S06]  /*0120*/  @!P0 BRA `(.L_x_0) ;  /* 0x00000000000c8947 */ /* 0x001fec0003800000 */
[----:B------:R-:W-:-:S07]  /*0130*/  MOV R6, 0x150 ;  /* 0x0000015000067802 */ /* 0x000fce0000000f00 */
[----:B------:R-:W-:Y:S05]  /*0140*/  CALL.REL.NOINC `($__internal_0_$__cuda_sm3x_div_rn_noftz_f32_slowpath) ;  /* 0x0000003000947944 */ /* 0x000fea0003c00000 */
[----:B------:R-:W-:-:S07]  /*0150*/  IMAD.MOV.U32 R7, RZ, RZ, R0 ;  /* 0x000000ffff077224 */ /* 0x000fce00078e0000 */
.L_x_0:
[----:B------:R-:W2:Y:S04]  /*0160*/  LDG.E R0, desc[UR8][R4.64+0xc] ;  /* 0x00000c0804007981 */ /* 0x000ea8000c1e1900 */
[----:B------:R-:W2:Y:S01]  /*0170*/  LDG.E R19, desc[UR8][R4.64+0x4] ;  /* 0x0000040804137981 */ /* 0x000ea2000c1e1900 */
[----:B------:R-:W0:Y:S02]  /*0180*/  MUFU.RCP R10, R3 ;  /* 0x00000003000a7308 */ /* 0x000e240000001000 */
[----:B0-----:R-:W-:Y:S01]  /*0190*/  FFMA R9, -R3, R10, 1 ;  /* 0x3f80000003097423 */ /* 0x001fe2000000010a */
[----:B--2---:R-:W-:-:S03]  /*01a0*/  FADD R6, R0, -R19 ;  /* 0x8000001300067221 */ /* 0x004fc60000000000 */
[----:B------:R-:W-:Y:S02]  /*01b0*/  FFMA R0, R10, R9, R10 ;  /* 0x000000090a007223 */ /* 0x000fe4000000000a */
[----:B------:R-:W0:Y:S02]  /*01c0*/  FCHK P0, R6, R3 ;  /* 0x0000000306007302 */ /* 0x000e240000000000 */
[----:B------:R-:W-:-:S04]  /*01d0*/  FFMA R9, R0, R6, RZ ;  /* 0x0000000600097223 */ /* 0x000fc800000000ff */
[----:B------:R-:W-:-:S04]  /*01e0*/  FFMA R22, -R3, R9, R6 ;  /* 0x0000000903167223 */ /* 0x000fc80000000106 */
[----:B------:R-:W-:Y:S01]  /*01f0*/  FFMA R22, R0, R22, R9 ;  /* 0x0000001600167223 */ /* 0x000fe20000000009 */
[----:B0-----:R-:W-:Y:S06]  /*0200*/  @!P0 BRA `(.L_x_1) ;  /* 0x0000000000108947 */ /* 0x001fec0003800000 */
[----:B------:R-:W-:Y:S01]  /*0210*/  IMAD.MOV.U32 R0, RZ, RZ, R6 ;  /* 0x000000ffff007224 */ /* 0x000fe200078e0006 */
[----:B------:R-:W-:-:S07]  /*0220*/  MOV R6, 0x240 ;  /* 0x0000024000067802 */ /* 0x000fce0000000f00 */
[----:B------:R-:W-:Y:S05]  /*0230*/  CALL.REL.NOINC `($__internal_0_$__cuda_sm3x_div_rn_noftz_f32_slowpath) ;  /* 0x0000003000587944 */ /* 0x000fea0003c00000 */
[----:B------:R-:W-:-:S07]  /*0240*/  IMAD.MOV.U32 R22, RZ, RZ, R0 ;  /* 0x000000ffff167224 */ /* 0x000fce00078e0000 */
.L_x_1:
[----:B------:R-:W0:Y:S01]  /*0250*/  S2R R0, SR_TID.Y ;  /* 0x0000000000007919 */ /* 0x000e220000002200 */
[----:B------:R-:W0:Y:S02]  /*0260*/  LDC.64 R10, c[0x0][0x390] ;  /* 0x0000e400ff0a7b82 */ /* 0x000e240000000a00 */
[----:B0-----:R-:W-:-:S06]  /*0270*/  IMAD.WIDE.U32 R10, R0, 0x4, R10 ;  /* 0x00000004000a7825 */ /* 0x001fcc00078e000a */
[----:B------:R-:W2:Y:S01]  /*0280*/  LDG.E R10, desc[UR8][R10.64] ;  /* 0x000000080a0a7981 */ /* 0x000ea2000c1e1900 */
[----:B------:R-:W-:Y:S01]  /*0290*/  BSSY.RECONVERGENT B0, `(.L_x_2) ;  /* 0x0000077000007945 */ /* 0x000fe20003800200 */
[----:B------:R-:W0:Y:S02]  /*02a0*/  S2R R3, SR_TID.X ;  /* 0x0000000000037919 */ /* 0x000e240000002100 */
[----:B0-----:R-:W-:-:S04]  /*02b0*/  IMAD R2, R2, UR7, R3 ;  /* 0x0000000702027c24 */ /* 0x001fc8000f8e0203 */
[----:B------:R-:W-:Y:S08]  /*02c0*/  I2F.F64.U32 R4, R2 ;  /* 0x0000000200047312 */ /* 0x000ff00000201800 */
[----:B--2---:R-:W0:Y:S02]  /*02d0*/  F2F.F64.F32 R12, R10 ;  /* 0x0000000a000c7310 */ /* 0x004e240000201800 */
[----:B0-----:R-:W-:-:S10]  /*02e0*/  DMUL R4, R4, R12 ;  /* 0x0000000c04047228 */ /* 0x001fd40000000000 */
[----:B------:R-:W-:Y:S01]  /*02f0*/  LOP3.LUT R13, R5, 0x7fffffff, RZ, 0xc0, !PT ;  /* 0x7fffffff050d7812 */ /* 0x000fe200078ec0ff */
[----:B------:R-:W-:-:S03]  /*0300*/  IMAD.MOV.U32 R12, RZ, RZ, R4 ;  /* 0x000000ffff0c7224 */ /* 0x000fc600078e0004 */
[----:B------:R-:W-:-:S04]  /*0310*/  VIMNMX.U32 R6, PT, PT, R13, 0x401921fb, !PT ;  /* 0x401921fb0d067848 */ /* 0x000fc80007fe0000 */
[----:B------:R-:W-:-:S13]  /*0320*/  ISETP.GE.U32.AND P0, PT, R6, 0x7ff00000, PT ;  /* 0x7ff000000600780c */ /* 0x000fda0003f06070 */
[----:B------:R-:W-:Y:S05]  /*0330*/  @!P0 BRA `(.L_x_3) ;  /* 0x0000000000208947 */ /* 0x000fea0003800000 */
[----:B------:R-:W-:-:S14]  /*0340*/  DSETP.NAN.AND P0, PT, R12, R12, PT ;  /* 0x0000000c0c00722a */ /* 0x000fdc0003f08000 */
[----:B------:R-:W-:Y:S01]  /*0350*/  @P0 IMAD.MOV.U32 R10, RZ, RZ, 0x54442d18 ;  /* 0x54442d18ff0a0424 */ /* 0x000fe200078e00ff */
[----:B------:R-:W-:Y:S01]  /*0360*/  @!P0 DSETP.NEU.AND P1, PT, R12, +INF , PT ;  /* 0x7ff000000c00842a */ /* 0x000fe20003f2d000 */
[----:B------:R-:W-:-:S06]  /*0370*/  @P0 IMAD.MOV.U32 R11, RZ, RZ, 0x401921fb ;  /* 0x401921fbff0b0424 */ /* 0x000fcc00078e00ff */
[----:B------:R-:W-:-:S06]  /*0380*/  @P0 DADD R10, R4, R10 ;  /* 0x00000000040a0229 */ /* 0x000fcc000000000a */
[----:B------:R-:W-:Y:S02]  /*0390*/  @!P0 FSEL R10, R4, RZ, P1 ;  /* 0x000000ff040a8208 */ /* 0x000fe40000800000 */
[----:B------:R-:W-:Y:S01]  /*03a0*/  @!P0 FSEL R11, R5, -QNAN , P1 ;  /* 0xfff80000050b8808 */ /* 0x000fe20000800000 */
[----:B------:R-:W-:Y:S06]  /*03b0*/  BRA `(.L_x_4) ;  /* 0x0000000400907947 */ /* 0x000fec0003800000 */
.L_x_3:
[----:B------:R-:W-:Y:S01]  /*03c0*/  UMOV UR4, 0x54442d18 ;  /* 0x54442d1800047882 */ /* 0x000fe20000000000 */
[----:B------:R-:W-:Y:S01]  /*03d0*/  UMOV UR5, 0x401921fb ;  /* 0x401921fb00057882 */ /* 0x000fe20000000000 */
[----:B------:R-:W-:Y:S01]  /*03e0*/  IMAD.MOV.U32 R10, RZ, RZ, R4 ;  /* 0x000000ffff0a7224 */ /* 0x000fe200078e0004 */
[----:B------:R-:W-:Y:S01]  /*03f0*/  DSETP.GE.AND P0, PT, R12, UR4, PT ;  /* 0x000000040c007e2a */ /* 0x000fe2000bf06000 */
[----:B------:R-:W-:-:S13]  /*0400*/  MOV R11, R5 ;  /* 0x00000005000b7202 */ /* 0x000fda0000000f00 */
[----:B------:R-:W-:Y:S05]  /*0410*/  @!P0 BRA `(.L_x_4) ;  /* 0x0000000400788947 */ /* 0x000fea0003800000 */
[----:B------:R-:W-:Y:S01]  /*0420*/  ISETP.GT.U32.AND P0, PT, R13, 0xfffff, PT ;  /* 0x000fffff0d00780c */ /* 0x000fe20003f04070 */
[----:B------:R-:W-:Y:S01]  /*0430*/  BSSY.RECONVERGENT B1, `(.L_x_5) ;  /* 0x000001d000017945 */ /* 0x000fe20003800200 */
[----:B------:R-:W-:-:S11]  /*0440*/  SHF.R.U32.HI R9, RZ, 0x14, R13 ;  /* 0x00000014ff097819 */ /* 0x000fd6000001160d */
[----:B------:R-:W-:-:S10]  /*0450*/  @!P0 DMUL R12, R12, 1.80143985094819840000e+16 ;  /* 0x435000000c0c8828 */ /* 0x000fd40000000000 */
[C---:B------:R-:W-:Y:S02]  /*0460*/  @!P0 LEA.HI R6, R13.reuse, R9, RZ, 0xc ;  /* 0x000000090d068211 */ /* 0x040fe400078f60ff */
[----:B------:R-:W-:-:S03]  /*0470*/  LOP3.LUT R11, R13, 0xfffff, RZ, 0xc0, !PT ;  /* 0x000fffff0d0b7812 */ /* 0x000fc600078ec0ff */
[----:B------:R-:W-:Y:S01]  /*0480*/  @!P0 VIADD R9, R6, 0xffffffca ;  /* 0xffffffca06098836 */ /* 0x000fe20000000000 */
[----:B------:R-:W-:-:S03]  /*0490*/  LOP3.LUT R11, R11, 0x100000, RZ, 0xfc, !PT ;  /* 0x001000000b0b7812 */ /* 0x000fc600078efcff */
[----:B------:R-:W-:-:S04]  /*04a0*/  VIADD R15, R9, 0xfffffbff ;  /* 0xfffffbff090f7836 */ /* 0x000fc80000000000 */
[----:B------:R-:W-:Y:S01]  /*04b0*/  IMAD.MOV.U32 R6, RZ, RZ, R15 ;  /* 0x000000ffff067224 */ /* 0x000fe200078e000f */
[----:B------:R-:W-:-:S04]  /*04c0*/  VIMNMX R16, PT, PT, RZ, R15, PT ;  /* 0x0000000fff107248 */ /* 0x000fc80003fe0100 */
[----:B------:R-:W-:-:S05]  /*04d0*/  IADD3 R9, PT, PT, R9, -0x401, -R16 ;  /* 0xfffffbff09097810 */ /* 0x000fca0007ffe810 */
[----:B------:R-:W-:-:S05]  /*04e0*/  VIADD R9, R9, 0x1 ;  /* 0x0000000109097836 */ /* 0x000fca0000000000 */
[----:B------:R-:W-:-:S13]  /*04f0*/  LOP3.LUT P0, R9, R9, 0x3, RZ, 0xc0, !PT ;  /* 0x0000000309097812 */ /* 0x000fda000780c0ff */
[----:B------:R-:W-:Y:S05]  /*0500*/  @!P0 BRA `(.L_x_6) ;  /* 0x00000000003c8947 */ /* 0x000fea0003800000 */
[----:B------:R-:W-:Y:S01]  /*0510*/  BSSY.RECONVERGENT B2, `(.L_x_6) ;  /* 0x000000e000027945 */ /* 0x000fe20003800200 */
[----:B------:R-:W-:Y:S02]  /*0520*/  IMAD.MOV R9, RZ, RZ, -R9 ;  /* 0x000000ffff097224 */ /* 0x000fe400078e0a09 */
[----:B------:R-:W-:-:S07]  /*0530*/  IMAD.MOV.U32 R6, RZ, RZ, R15 ;  /* 0x000000ffff067224 */ /* 0x000fce00078e000f */
.L_x_7:
[----:B------:R-:W-:Y:S01]  /*0540*/  VIADD R9, R9, 0x1 ;  /* 0x0000000109097836 */ /* 0x000fe20000000000 */
[----:B------:R-:W-:Y:S02]  /*0550*/  IADD3 R14, P0, PT, R12, -0x54442d18, RZ ;  /* 0xabbbd2e80c0e7810 */ /* 0x000fe40007f1e0ff */
[----:B------:R-:W-:Y:S02]  /*0560*/  IADD3 R6, PT, PT, R6, -0x1, RZ ;  /* 0xffffffff06067810 */ /* 0x000fe40007ffe0ff */
[----:B------:R-:W-:Y:S02]  /*0570*/  ISETP.NE.AND P1, PT, R9, RZ, PT ;  /* 0x000000ff0900720c */ /* 0x000fe40003f25270 */
[----:B------:R-:W-:-:S04]  /*0580*/  IADD3.X R10, PT, PT, R11, -0x1921fc, RZ, P0, !PT ;  /* 0xffe6de040b0a7810 */ /* 0x000fc800007fe4ff */
[----:B------:R-:W-:-:S04]  /*0590*/  ISETP.GE.AND P0, PT, R10, RZ, PT ;  /* 0x000000ff0a00720c */ /* 0x000fc80003f06270 */
[----:B------:R-:W-:Y:S02]  /*05a0*/  SEL R14, R12, R14, !P0 ;  /* 0x0000000e0c0e7207 */ /* 0x000fe40004000000 */
[----:B------:R-:W-:-:S03]  /*05b0*/  SEL R10, R11, R10, !P0 ;  /* 0x0000000a0b0a7207 */ /* 0x000fc60004000000 */
[C---:B------:R-:W-:Y:S01]  /*05c0*/  IMAD.SHL.U32 R12, R14.reuse, 0x2, RZ ;  /* 0x000000020e0c7824 */ /* 0x040fe200078e00ff */
[----:B------:R-:W-:Y:S01]  /*05d0*/  SHF.L.U64.HI R11, R14, 0x1, R10 ;  /* 0x000000010e0b7819 */ /* 0x000fe2000001020a */
[----:B------:R-:W-:Y:S06]  /*05e0*/  @P1 BRA `(.L_x_7) ;  /* 0xfffffffc00d41947 */ /* 0x000fec000383ffff */
[----:B------:R-:W-:Y:S05]  /*05f0*/  BSYNC.RECONVERGENT B2 ;  /* 0x0000000000027941 */ /* 0x000fea0003800200 */
.L_x_6:
[----:B------:R-:W-:Y:S05]  /*0600*/  BSYNC.RECONVERGENT B1 ;  /* 0x0000000000017941 */ /* 0x000fea0003800200 */
.L_x_5:
[----:B------:R-:W-:Y:S01]  /*0610*/  IMAD.IADD R9, R15, 0x1, -R16 ;  /* 0x000000010f097824 */ /* 0x000fe200078e0a10 */
[----:B------:R-:W-:Y:S04]  /*0620*/  BSSY.RECONVERGENT B1, `(.L_x_8) ;  /* 0x0000025000017945 */ /* 0x000fe80003800200 */
[----:B------:R-:W-:-:S13]  /*0630*/  ISETP.GE.U32.AND P0, PT, R9, 0x3, PT ;  /* 0x000000030900780c */ /* 0x000fda0003f06070 */
[----:B------:R-:W-:Y:S05]  /*0640*/  @!P0 BRA `(.L_x_9) ;  /* 0x0000000000888947 */ /* 0x000fea0003800000 */
[----:B------:R-:W-:Y:S01]  /*0650*/  BSSY.RECONVERGENT B2, `(.L_x_10) ;  /* 0x0000020000027945 */ /* 0x000fe20003800200 */
.L_x_11:
[----:B------:R-:W-:Y:S02]  /*0660*/  IADD3 R9, P0, PT, R12, -0x54442d18, RZ ;  /* 0xabbbd2e80c097810 */ /* 0x000fe40007f1e0ff */
[C---:B------:R-:W-:Y:S01]  /*0670*/  ISETP.GT.AND P1, PT, R6.reuse, 0x3, PT ;  /* 0x000000030600780c */ /* 0x040fe20003f24270 */
[----:B------:R-:W-:Y:S01]  /*0680*/  VIADD R6, R6, 0xfffffffc ;  /* 0xfffffffc06067836 */ /* 0x000fe20000000000 */
[----:B------:R-:W-:-:S04]  /*0690*/  IADD3.X R10, PT, PT, R11, -0x1921fc, RZ, P0, !PT ;  /* 0xffe6de040b0a7810 */ /* 0x000fc800007fe4ff */
[----:B------:R-:W-:-:S04]  /*06a0*/  ISETP.GE.AND P0, PT, R10, RZ, PT ;  /* 0x000000ff0a00720c */ /* 0x000fc80003f06270 */
[----:B------:R-:W-:Y:S02]  /*06b0*/  SEL R9, R12, R9, !P0 ;  /* 0x000000090c097207 */ /* 0x000fe40004000000 */
[----:B------:R-:W-:-:S03]  /*06c0*/  SEL R10, R11, R10, !P0 ;  /* 0x0000000a0b0a7207 */ /* 0x000fc60004000000 */
[C---:B------:R-:W-:Y:S01]  /*06d0*/  IMAD.SHL.U32 R12, R9.reuse, 0x2, RZ ;  /* 0x00000002090c7824 */ /* 0x040fe200078e00ff */
[----:B------:R-:W-:-:S04]  /*06e0*/  SHF.L.U64.HI R11, R9, 0x1, R10 ;  /* 0x00000001090b7819 */ /* 0x000fc8000001020a */
[----:B------:R-:W-:-:S04]  /*06f0*/  IADD3 R9, P0, PT, R12, -0x54442d18, RZ ;  /* 0xabbbd2e80c097810 */ /* 0x000fc80007f1e0ff */
        /* <DEDUP_REMOVED lines=22> */
.L_x_10:
[----:B------:R-:W-:-:S07]  /*0860*/  MOV R14, R9 ;  /* 0x00000009000e7202 */ /* 0x000fce0000000f00 */
.L_x_9:
[----:B------:R-:W-:Y:S05]  /*0870*/  BSYNC.RECONVERGENT B1 ;  /* 0x0000000000017941 */ /* 0x000fea0003800200 */
.L_x_8:
[----:B------:R-:W-:Y:S01]  /*0880*/  LOP3.LUT R11, R10, 0x7fffffff, RZ, 0xc0, !PT ;  /* 0x7fffffff0a0b7812 */ /* 0x000fe200078ec0ff */
[----:B------:R-:W-:Y:S01]  /*0890*/  BSSY.RECONVERGENT B1, `(.L_x_12) ;  /* 0x0000014000017945 */ /* 0x000fe20003800200 */
[----:B------:R-:W-:Y:S01]  /*08a0*/  ISETP.NE.U32.AND P0, PT, R14, RZ, PT ;  /* 0x000000ff0e00720c */ /* 0x000fe20003f05070 */
[----:B------:R-:W-:Y:S02]  /*08b0*/  IMAD.MOV.U32 R13, RZ, RZ, RZ ;  /* 0x000000ffff0d7224 */ /* 0x000fe400078e00ff */
[----:B------:R-:W-:Y:S01]  /*08c0*/  IMAD.MOV.U32 R15, RZ, RZ, RZ ;  /* 0x000000ffff0f7224 */ /* 0x000fe200078e00ff */
[----:B------:R-:W-:-:S13]  /*08d0*/  ISETP.NE.AND.EX P0, PT, R11, RZ, PT, P0 ;  /* 0x000000ff0b00720c */ /* 0x000fda0003f05300 */
[----:B------:R-:W-:Y:S05]  /*08e0*/  @!P0 BRA `(.L_x_13) ;  /* 0x0000000000388947 */ /* 0x000fea0003800000 */
[----:B------:R-:W-:-:S06]  /*08f0*/  IMAD.MOV.U32 R10, RZ, RZ, R14 ;  /* 0x000000ffff0a7224 */ /* 0x000fcc00078e000e */
[----:B------:R-:W-:-:S10]  /*0900*/  DMUL R12, R10, 1.80143985094819840000e+16 ;  /* 0x435000000a0c7828 */ /* 0x000fd40000000000 */
[----:B------:R-:W-:-:S04]  /*0910*/  SHF.R.U32.HI R12, RZ, 0x14, R13 ;  /* 0x00000014ff0c7819 */ /* 0x000fc8000001160d */
[----:B------:R-:W-:-:S04]  /*0920*/  IADD3 R9, PT, PT, -R12, 0x37, RZ ;  /* 0x000000370c097810 */ /* 0x000fc80007ffe1ff */
[----:B------:R-:W-:Y:S02]  /*0930*/  IADD3 R10, PT, PT, -R9, 0x401, RZ ;  /* 0x00000401090a7810 */ /* 0x000fe40007ffe1ff */
[-C--:B------:R-:W-:Y:S02]  /*0940*/  SHF.L.U64.HI R11, R14, R9.reuse, R11 ;  /* 0x000000090e0b7219 */ /* 0x080fe4000001020b */
[----:B------:R-:W-:Y:S02]  /*0950*/  ISETP.GT.AND P0, PT, R10, RZ, PT ;  /* 0x000000ff0a00720c */ /* 0x000fe40003f04270 */
[----:B------:R-:W-:-:S11]  /*0960*/  SHF.L.U32 R9, R14, R9, RZ ;  /* 0x000000090e097219 */ /* 0x000fd600000006ff */
[----:B------:R-:W-:-:S04]  /*0970*/  @!P0 IADD3 R6, PT, PT, -R10, 0x1, RZ ;  /* 0x000000010a068810 */ /* 0x000fc80007ffe1ff */
[-CC-:B------:R-:W-:Y:S02]  /*0980*/  @!P0 SHF.R.U64 R13, R9, R6.reuse, R11.reuse ;  /* 0x00000006090d8219 */ /* 0x180fe4000000120b */
[----:B------:R-:W-:Y:S01]  /*0990*/  @P0 IADD3 R13, P1, PT, RZ, R9, RZ ;  /* 0x00000009ff0d0210 */ /* 0x000fe20007f3e0ff */
[----:B------:R-:W-:Y:S01]  /*09a0*/  @P0 VIADD R9, R10, 0xffffffff ;  /* 0xffffffff0a090836 */ /* 0x000fe20000000000 */
[----:B------:R-:W-:-:S03]  /*09b0*/  @!P0 SHF.R.U32.HI R15, RZ, R6, R11 ;  /* 0x00000006ff0f8219 */ /* 0x000fc6000001160b */
[----:B------:R-:W-:-:S08]  /*09c0*/  @P0 IMAD.U32.X R15, R9, 0x100000, R11, P1 ;  /* 0x00100000090f0824 */ /* 0x000fd000008e040b */
.L_x_13:
[----:B------:R-:W-:Y:S05]  /*09d0*/  BSYNC.RECONVERGENT B1 ;  /* 0x0000000000017941 */ /* 0x000fea0003800200 */
.L_x_12:
[----:B------:R-:W-:Y:S01]  /*09e0*/  LOP3.LUT R11, R15, 0x80000000, R5, 0xb8, !PT ;  /* 0x800000000f0b7812 */ /* 0x000fe200078eb805 */
[----:B------:R-:W-:-:S07]  /*09f0*/  IMAD.MOV.U32 R10, RZ, RZ, R13 ;  /* 0x000000ffff0a7224 */ /* 0x000fce00078e000d */
.L_x_4:
[----:B------:R-:W-:Y:S05]  /*0a00*/  BSYNC.RECONVERGENT B0 ;  /* 0x0000000000007941 */ /* 0x000fea0003800200 */
.L_x_2:
[----:B------:R-:W0:Y:S02]  /*0a10*/  LDC.64 R12, c[0x0][0x398] ;  /* 0x0000e600ff0c7b82 */ /* 0x000e240000000a00 */
[----:B0-----:R-:W-:-:S06]  /*0a20*/  IMAD.WIDE.U32 R12, R0, 0x4, R12 ;  /* 0x00000004000c7825 */ /* 0x001fcc00078e000c */
[----:B------:R-:W2:Y:S01]  /*0a30*/  LDG.E R12, desc[UR8][R12.64] ;  /* 0x000000080c0c7981 */ /* 0x000ea2000c1e1900 */
[----:B------:R-:W-:Y:S01]  /*0a40*/  BSSY.RECONVERGENT B0, `(.L_x_14) ;  /* 0x0000071000007945 */ /* 0x000fe20003800200 */
[----:B------:R-:W0:Y:S02]  /*0a50*/  S2R R4, SR_CTAID.Y ;  /* 0x0000000000047919 */ /* 0x000e240000002600 */
[----:B0-----:R-:W-:-:S05]  /*0a60*/  I2FP.F32.U32 R5, R4 ;  /* 0x0000000400057245 */ /* 0x001fca0000201000 */
[----:B--2---:R-:W-:-:S04]  /*0a70*/  FMUL R9, R5, R12 ;  /* 0x0000000c05097220 */ /* 0x004fc80000400000 */
[----:B------:R-:W0:Y:S02]  /*0a80*/  F2F.F64.F32 R14, R9 ;  /* 0x00000009000e7310 */ /* 0x000e240000201800 */
[----:B0-----:R-:W-:-:S06]  /*0a90*/  DADD R14, R14, R10 ;  /* 0x000000000e0e7229 */ /* 0x001fcc000000000a */
[----:B------:R-:W0:Y:S02]  /*0aa0*/  F2F.F32.F64 R5, R14 ;  /* 0x0000000e00057310 */ /* 0x000e240000301000 */
[C---:B0-----:R-:W-:Y:S01]  /*0ab0*/  FMUL R24, R5.reuse, 0.63661974668502807617 ;  /* 0x3f22f98305187820 */ /* 0x041fe20000400000 */
[----:B------:R-:W-:-:S05]  /*0ac0*/  FSETP.GE.AND P0, PT, |R5|, 105615, PT ;  /* 0x47ce47800500780b */ /* 0x000fca0003f06200 */
[----:B------:R-:W0:Y:S02]  /*0ad0*/  F2I.NTZ R24, R24 ;  /* 0x0000001800187305 */ /* 0x000e240000203100 */
[----:B0-----:R-:W-:-:S05]  /*0ae0*/  I2FP.F32.S32 R6, R24 ;  /* 0x0000001800067245 */ /* 0x001fca0000201400 */
[----:B------:R-:W-:-:S04]  /*0af0*/  FFMA R11, R6, -1.5707962512969970703, R5 ;  /* 0xbfc90fda060b7823 */ /* 0x000fc80000000005 */
[----:B------:R-:W-:Y:S01]  /*0b00*/  FFMA R13, R6, -7.5497894158615963534e-08, R11 ;  /* 0xb3a22168060d7823 */ /* 0x000fe2000000000b */
[----:B------:R-:W-:-:S03]  /*0b10*/  I2FP.F32.U32 R11, R3 ;  /* 0x00000003000b7245 */ /* 0x000fc60000201000 */
[----:B------:R-:W-:Y:S02]  /*0b20*/  FFMA R6, R6, -5.3903029534742383927e-15, R13 ;  /* 0xa7c234c506067823 */ /* 0x000fe4000000000d */
[----:B------:R-:W-:Y:S01]  /*0b30*/  FFMA R7, R11, R7, R8 ;  /* 0x000000070b077223 */ /* 0x000fe20000000008 */
[----:B------:R-:W-:Y:S02]  /*0b40*/  IMAD.MOV.U32 R8, RZ, RZ, R24 ;  /* 0x000000ffff087224 */ /* 0x000fe400078e0018 */
[----:B------:R-:W-:Y:S01]  /*0b50*/  MOV R14, R6 ;  /* 0x00000006000e7202 */ /* 0x000fe20000000f00 */
[----:B------:R-:W-:Y:S06]  /*0b60*/  @!P0 BRA `(.L_x_15) ;  /* 0x0000000400788947 */ /* 0x000fec0003800000 */
[----:B------:R-:W-:-:S13]  /*0b70*/  FSETP.NEU.AND P0, PT, |R5|, +INF , PT ;  /* 0x7f8000000500780b */ /* 0x000fda0003f0d200 */
[----:B------:R-:W-:Y:S01]  /*0b80*/  @!P0 FMUL R14, RZ, R5 ;  /* 0x00000005ff0e8220 */ /* 0x000fe20000400000 */
[----:B------:R-:W-:Y:S01]  /*0b90*/  @!P0 IMAD.MOV.U32 R24, RZ, RZ, RZ ;  /* 0x000000ffff188224 */ /* 0x000fe200078e00ff */
[----:B------:R-:W-:Y:S06]  /*0ba0*/  @!P0 BRA `(.L_x_15) ;  /* 0x0000000400688947 */ /* 0x000fec0003800000 */
[----:B------:R-:W-:Y:S01]  /*0bb0*/  IMAD.SHL.U32 R9, R5, 0x100, RZ ;  /* 0x0000010005097824 */ /* 0x000fe200078e00ff */
[----:B------:R-:W-:Y:S01]  /*0bc0*/  CS2R R20, SRZ ;  /* 0x0000000000147805 */ /* 0x000fe2000001ff00 */
[----:B------:R-:W0:Y:S03]  /*0bd0*/  LDCU.64 UR10, c[0x4][URZ] ;  /* 0x01000000ff0a77ac */ /* 0x000e260008000a00 */
[----:B------:R-:W-:Y:S01]  /*0be0*/  LOP3.LUT R23, R9, 0x80000000, RZ, 0xfc, !PT ;  /* 0x8000000009177812 */ /* 0x000fe200078efcff */
[----:B------:R-:W-:Y:S01]  /*0bf0*/  UMOV UR5, URZ ;  /* 0x000000ff00057c82 */ /* 0x000fe20008000000 */
[----:B------:R-:W-:-:S05]  /*0c00*/  UMOV UR4, URZ ;  /* 0x000000ff00047c82 */ /* 0x000fca0008000000 */
.L_x_16:
[----:B0-----:R-:W-:Y:S02]  /*0c10*/  IMAD.U32 R14, RZ, RZ, UR10 ;  /* 0x0000000aff0e7e24 */ /* 0x001fe4000f8e00ff */
[----:B------:R-:W-:-:S05]  /*0c20*/  IMAD.U32 R15, RZ, RZ, UR11 ;  /* 0x0000000bff0f7e24 */ /* 0x000fca000f8e00ff */
[----:B------:R-:W2:Y:S01]  /*0c30*/  LDG.E.CONSTANT R14, desc[UR8][R14.64] ;  /* 0x000000080e0e7981 */ /* 0x000ea2000c1e9900 */
[----:B------:R-:W-:Y:S01]  /*0c40*/  UIADD3 UR4, UPT, UPT, UR4, 0x1, URZ ;  /* 0x0000000104047890 */ /* 0x000fe2000fffe0ff */
[C---:B------:R-:W-:Y:S01]  /*0c50*/  ISETP.EQ.AND P0, PT, R20.reuse, RZ, PT ;  /* 0x000000ff1400720c */ /* 0x040fe20003f02270 */
[----:B------:R-:W-:Y:S01]  /*0c60*/  UIADD3 UR10, UP1, UPT, UR10, 0x4, URZ ;  /* 0x000000040a0a7890 */ /* 0x000fe2000ff3e0ff */
[C---:B------:R-:W-:Y:S01]  /*0c70*/  ISETP.EQ.AND P1, PT, R20.reuse, 0x4, PT ;  /* 0x000000041400780c */ /* 0x040fe20003f22270 */
[----:B------:R-:W-:Y:S01]  /*0c80*/  UISETP.NE.AND UP0, UPT, UR4, 0x6, UPT ;  /* 0x000000060400788c */ /* 0x000fe2000bf05270 */
[C---:B------:R-:W-:Y:S01]  /*0c90*/  ISETP.EQ.AND P2, PT, R20.reuse, 0x8, PT ;  /* 0x000000081400780c */ /* 0x040fe20003f42270 */
[----:B------:R-:W-:Y:S01]  /*0ca0*/  UIADD3.X UR11, UPT, UPT, URZ, UR11, URZ, UP1, !UPT ;  /* 0x0000000bff0b7290 */ /* 0x000fe20008ffe4ff */
[C---:B------:R-:W-:Y:S02]  /*0cb0*/  ISETP.EQ.AND P3, PT, R20.reuse, 0xc, PT ;  /* 0x0000000c1400780c */ /* 0x040fe40003f62270 */
[----:B------:R-:W-:-:S02]  /*0cc0*/  ISETP.EQ.AND P4, PT, R20, 0x10, PT ;  /* 0x000000101400780c */ /* 0x000fc40003f82270 */
[C---:B------:R-:W-:Y:S01]  /*0cd0*/  ISETP.EQ.AND P5, PT, R20.reuse, 0x14, PT ;  /* 0x000000141400780c */ /* 0x040fe20003fa2270 */
[----:B------:R-:W-:Y:S02]  /*0ce0*/  VIADD R20, R20, 0x4 ;  /* 0x0000000414147836 */ /* 0x000fe40000000000 */
[----:B--2---:R-:W-:-:S03]  /*0cf0*/  IMAD.WIDE.U32 R16, R14, R23, RZ ;  /* 0x000000170e107225 */ /* 0x004fc600078e00ff */
[----:B------:R-:W-:-:S04]  /*0d00*/  IADD3 R16, P6, PT, R16, R21, RZ ;  /* 0x0000001510107210 */ /* 0x000fc80007fde0ff */
[----:B------:R-:W-:Y:S01]  /*0d10*/  IADD3.X R21, PT, PT, R17, UR5, RZ, P6, !PT ;  /* 0x0000000511157c10 */ /* 0x000fe2000b7fe4ff */
[--C-:B------:R-:W-:Y:S01]  /*0d20*/  @P0 IMAD.MOV.U32 R9, RZ, RZ, R16.reuse ;  /* 0x000000ffff090224 */ /* 0x100fe200078e0010 */
[----:B------:R-:W-:Y:S01]  /*0d30*/  @P3 MOV R12, R16 ;  /* 0x00000010000c3202 */ /* 0x000fe20000000f00 */
[--C-:B------:R-:W-:Y:S02]  /*0d40*/  @P1 IMAD.MOV.U32 R10, RZ, RZ, R16.reuse ;  /* 0x000000ffff0a1224 */ /* 0x100fe400078e0010 */
[--C-:B------:R-:W-:Y:S02]  /*0d50*/  @P2 IMAD.MOV.U32 R11, RZ, RZ, R16.reuse ;  /* 0x000000ffff0b2224 */ /* 0x100fe400078e0010 */
[--C-:B------:R-:W-:Y:S02]  /*0d60*/  @P4 IMAD.MOV.U32 R13, RZ, RZ, R16.reuse ;  /* 0x000000ffff0d4224 */ /* 0x100fe400078e0010 */
[----:B------:R-:W-:Y:S01]  /*0d70*/  @P5 IMAD.MOV.U32 R18, RZ, RZ, R16 ;  /* 0x000000ffff125224 */ /* 0x000fe200078e0010 */
[----:B------:R-:W-:Y:S06]  /*0d80*/  BRA.U UP0, `(.L_x_16) ;  /* 0xfffffffd00a07547 */ /* 0x000fec000b83ffff */
[----:B------:R-:W-:Y:S01]  /*0d90*/  SHF.R.U32.HI R14, RZ, 0x17, R5 ;  /* 0x00000017ff0e7819 */ /* 0x000fe20000011605 */
[----:B------:R-:W-:Y:S03]  /*0da0*/  BSSY.RECONVERGENT B1, `(.L_x_17) ;  /* 0x0000028000017945 */ /* 0x000fe60003800200 */
[C---:B------:R-:W-:Y:S02]  /*0db0*/  LOP3.LUT R15, R14.reuse, 0xe0, RZ, 0xc0, !PT ;  /* 0x000000e00e0f7812 */ /* 0x040fe400078ec0ff */
[----:B------:R-:W-:-:S03]  /*0dc0*/  LOP3.LUT P6, RZ, R14, 0x1f, RZ, 0xc0, !PT ;  /* 0x0000001f0eff7812 */ /* 0x000fc600078cc0ff */
[----:B------:R-:W-:-:S05]  /*0dd0*/  VIADD R15, R15, 0xffffff80 ;  /* 0xffffff800f0f7836 */ /* 0x000fca0000000000 */
[----:B------:R-:W-:-:S05]  /*0de0*/  SHF.R.U32.HI R15, RZ, 0x5, R15 ;  /* 0x00000005ff0f7819 */ /* 0x000fca000001160f */
[----:B------:R-:W-:-:S05]  /*0df0*/  IMAD.U32 R17, R15, -0x4, RZ ;  /* 0xfffffffc0f117824 */ /* 0x000fca00078e00ff */
[C---:B------:R-:W-:Y:S02]  /*0e00*/  ISETP.EQ.AND P3, PT, R17.reuse, -0x18, PT ;  /* 0xffffffe81100780c */ /* 0x040fe40003f62270 */
[C---:B------:R-:W-:Y:S02]  /*0e10*/  ISETP.EQ.AND P4, PT, R17.reuse, -0x14, PT ;  /* 0xffffffec1100780c */ /* 0x040fe40003f82270 */
[C---:B------:R-:W-:Y:S02]  /*0e20*/  ISETP.EQ.AND P2, PT, R17.reuse, -0x10, PT ;  /* 0xfffffff01100780c */ /* 0x040fe40003f42270 */
[C---:B------:R-:W-:Y:S02]  /*0e30*/  ISETP.EQ.AND P1, PT, R17.reuse, -0xc, PT ;  /* 0xfffffff41100780c */ /* 0x040fe40003f22270 */
[C---:B------:R-:W-:Y:S02]  /*0e40*/  ISETP.EQ.AND P0, PT, R17.reuse, -0x8, PT ;  /* 0xfffffff81100780c */ /* 0x040fe40003f02270 */
[----:B------:R-:W-:-:S03]  /*0e50*/  ISETP.EQ.AND P5, PT, R17, RZ, PT ;  /* 0x000000ff1100720c */ /* 0x000fc60003fa2270 */
[--C-:B------:R-:W-:Y:S01]  /*0e60*/  @P3 IMAD.MOV.U32 R20, RZ, RZ, R9.reuse ;  /* 0x000000ffff143224 */ /* 0x100fe200078e0009 */
[C---:B------:R-:W-:Y:S01]  /*0e70*/  ISETP.EQ.AND P3, PT, R17.reuse, -0x4, PT ;  /* 0xfffffffc1100780c */ /* 0x040fe20003f62270 */
[----:B------:R-:W-:Y:S01]  /*0e80*/  @P4 IMAD.MOV.U32 R15, RZ, RZ, R9 ;  /* 0x000000ffff0f4224 */ /* 0x000fe200078e0009 */
[----:B------:R-:W-:Y:S01]  /*0e90*/  @P4 MOV R20, R10 ;  /* 0x0000000a00144202 */ /* 0x000fe20000000f00 */
[----:B------:R-:W-:Y:S01]  /*0ea0*/  @P2 IMAD.MOV.U32 R15, RZ, RZ, R10 ;  /* 0x000000ffff0f2224 */ /* 0x000fe200078e000a */
[----:B------:R-:W-:Y:S01]  /*0eb0*/  ISETP.EQ.AND P4, PT, R17, 0x4, PT ;  /* 0x000000041100780c */ /* 0x000fe20003f82270 */
[--C-:B------:R-:W-:Y:S02]  /*0ec0*/  @P2 IMAD.MOV.U32 R20, RZ, RZ, R11.reuse ;  /* 0x000000ffff142224 */ /* 0x100fe400078e000b */
[----:B------:R-:W-:Y:S02]  /*0ed0*/  @P1 IMAD.MOV.U32 R15, RZ, RZ, R11 ;  /* 0x000000ffff0f1224 */ /* 0x000fe400078e000b */
[----:B------:R-:W-:-:S02]  /*0ee0*/  @P1 IMAD.MOV.U32 R20, RZ, RZ, R12 ;  /* 0x000000ffff141224 */ /* 0x000fc400078e000c */
[----:B------:R-:W-:Y:S02]  /*0ef0*/  @P0 IMAD.MOV.U32 R15, RZ, RZ, R12 ;  /* 0x000000ffff0f0224 */ /* 0x000fe400078e000c */
[--C-:B------:R-:W-:Y:S01]  /*0f00*/  @P0 IMAD.MOV.U32 R20, RZ, RZ, R13.reuse ;  /* 0x000000ffff140224 */ /* 0x100fe200078e000d */
[----:B------:R-:W-:Y:S01]  /*0f10*/  @P3 MOV R20, R18 ;  /* 0x0000001200143202 */ /* 0x000fe20000000f00 */
[----:B------:R-:W-:Y:S02]  /*0f20*/  @P3 IMAD.MOV.U32 R15, RZ, RZ, R13 ;  /* 0x000000ffff0f3224 */ /* 0x000fe400078e000d */
[----:B------:R-:W-:Y:S02]  /*0f30*/  @P5 IMAD.MOV.U32 R15, RZ, RZ, R18 ;  /* 0x000000ffff0f5224 */ /* 0x000fe400078e0012 */
[--C-:B------:R-:W-:Y:S02]  /*0f40*/  @P5 IMAD.MOV.U32 R20, RZ, RZ, R21.reuse ;  /* 0x000000ffff145224 */ /* 0x100fe400078e0015 */
[----:B------:R-:W-:Y:S01]  /*0f50*/  @P4 IMAD.MOV.U32 R15, RZ, RZ, R21 ;  /* 0x000000ffff0f4224 */ /* 0x000fe200078e0015 */
[----:B------:R-:W-:Y:S06]  /*0f60*/  @!P6 BRA `(.L_x_18) ;  /* 0x00000000002ce947 */ /* 0x000fec0003800000 */
[----:B------:R-:W-:Y:S01]  /*0f70*/  @P2 IMAD.MOV.U32 R16, RZ, RZ, R9 ;  /* 0x000000ffff102224 */ /* 0x000fe200078e0009 */
[----:B------:R-:W-:Y:S01]  /*0f80*/  LOP3.LUT R14, R14, 0x1f, RZ, 0xc0, !PT ;  /* 0x0000001f0e0e7812 */ /* 0x000fe200078ec0ff */
[----:B------:R-:W-:Y:S02]  /*0f90*/  @P1 IMAD.MOV.U32 R16, RZ, RZ, R10 ;  /* 0x000000ffff101224 */ /* 0x000fe400078e000a */
[----:B------:R-:W-:Y:S01]  /*0fa0*/  @P0 IMAD.MOV.U32 R16, RZ, RZ, R11 ;  /* 0x000000ffff100224 */ /* 0x000fe200078e000b */
[----:B------:R-:W-:Y:S01]  /*0fb0*/  ISETP.EQ.AND P0, PT, R17, 0x8, PT ;  /* 0x000000081100780c */ /* 0x000fe20003f02270 */
[----:B------:R-:W-:Y:S01]  /*0fc0*/  @P3 IMAD.MOV.U32 R16, RZ, RZ, R12 ;  /* 0x000000ffff103224 */ /* 0x000fe200078e000c */
[----:B------:R-:W-:Y:S01]  /*0fd0*/  @P5 MOV R16, R13 ;  /* 0x0000000d00105202 */ /* 0x000fe20000000f00 */
[----:B------:R-:W-:Y:S01]  /*0fe0*/  @P4 IMAD.MOV.U32 R16, RZ, RZ, R18 ;  /* 0x000000ffff104224 */ /* 0x000fe200078e0012 */
[----:B------:R-:W-:-:S09]  /*0ff0*/  SHF.L.W.U32.HI R20, R15, R14, R20 ;  /* 0x0000000e0f147219 */ /* 0x000fd20000010e14 */
[----:B------:R-:W-:-:S05]  /*1000*/  @P0 IMAD.MOV.U32 R16, RZ, RZ, R21 ;  /* 0x000000ffff100224 */ /* 0x000fca00078e0015 */
[----:B------:R-:W-:-:S07]  /*1010*/  SHF.L.W.U32.HI R15, R16, R14, R15 ;  /* 0x0000000e100f7219 */ /* 0x000fce0000010e0f */
.L_x_18:
[----:B------:R-:W-:Y:S05]  /*1020*/  BSYNC.RECONVERGENT B1 ;  /* 0x0000000000017941 */ /* 0x000fea0003800200 */
.L_x_17:
[C---:B------:R-:W-:Y:S01]  /*1030*/  SHF.L.W.U32.HI R24, R15.reuse, 0x2, R20 ;  /* 0x000000020f187819 */ /* 0x040fe20000010e14 */
[----:B------:R-:W-:Y:S01]  /*1040*/  IMAD.SHL.U32 R15, R15, 0x4, RZ ;  /* 0x000000040f0f7824 */ /* 0x000fe200078e00ff */
[----:B------:R-:W-:Y:S01]  /*1050*/  UMOV UR4, 0x54442d19 ;  /* 0x54442d1900047882 */ /* 0x000fe20000000000 */
[----:B------:R-:W-:Y:S01]  /*1060*/  UMOV UR5, 0x3bf921fb ;  /* 0x3bf921fb00057882 */ /* 0x000fe20000000000 */
[----:B------:R-:W-:Y:S02]  /*1070*/  SHF.R.S32.HI R16, RZ, 0x1f, R24 ;  /* 0x0000001fff107819 */ /* 0x000fe40000011418 */
[----:B------:R-:W-:Y:S02]  /*1080*/  ISETP.GE.AND P0, PT, R5, RZ, PT ;  /* 0x000000ff0500720c */ /* 0x000fe40003f06270 */
[C---:B------:R-:W-:Y:S02]  /*1090*/  LOP3.LUT R14, R16.reuse, R15, RZ, 0x3c, !PT ;  /* 0x0000000f100e7212 */ /* 0x040fe400078e3cff */
[----:B------:R-:W-:-:S02]  /*10a0*/  LOP3.LUT R15, R16, R24, RZ, 0x3c, !PT ;  /* 0x00000018100f7212 */ /* 0x000fc400078e3cff */
[----:B------:R-:W-:Y:S02]  /*10b0*/  SHF.R.U32.HI R21, RZ, 0x1e, R20 ;  /* 0x0000001eff157819 */ /* 0x000fe40000011614 */
[C---:B------:R-:W-:Y:S02]  /*10c0*/  LOP3.LUT R20, R24.reuse, R5, RZ, 0x3c, !PT ;  /* 0x0000000518147212 */ /* 0x040fe400078e3cff */
[----:B------:R-:W0:Y:S01]  /*10d0*/  I2F.F64.S64 R14, R14 ;  /* 0x0000000e000e7312 */ /* 0x000e220000301c00 */
[----:B------:R-:W-:Y:S02]  /*10e0*/  LEA.HI R24, R24, R21, RZ, 0x1 ;  /* 0x0000001518187211 */ /* 0x000fe400078f08ff */
[----:B------:R-:W-:-:S03]  /*10f0*/  ISETP.GE.AND P1, PT, R20, RZ, PT ;  /* 0x000000ff1400720c */ /* 0x000fc60003f26270 */
[----:B------:R-:W-:-:S04]  /*1100*/  IMAD.MOV R20, RZ, RZ, -R24 ;  /* 0x000000ffff147224 */ /* 0x000fc800078e0a18 */
[----:B------:R-:W-:Y:S01]  /*1110*/  @!P0 IMAD.MOV.U32 R24, RZ, RZ, R20 ;  /* 0x000000ffff188224 */ /* 0x000fe200078e0014 */
[----:B0-----:R-:W-:-:S10]  /*1120*/  DMUL R16, R14, UR4 ;  /* 0x000000040e107c28 */ /* 0x001fd40008000000 */
[----:B------:R-:W0:Y:S02]  /*1130*/  F2F.F32.F64 R16, R16 ;  /* 0x0000001000107310 */ /* 0x000e240000301000 */
[----:B0-----:R-:W-:-:S07]  /*1140*/  FSEL R14, -R16, R16, !P1 ;  /* 0x00000010100e7208 */ /* 0x001fce0004800100 */
.L_x_15:
[----:B------:R-:W-:Y:S05]  /*1150*/  BSYNC.RECONVERGENT B0 ;  /* 0x0000000000007941 */ /* 0x000fea0003800200 */
.L_x_14:
[----:B------:R-:W-:Y:S02]  /*1160*/  IMAD.MOV.U32 R16, RZ, RZ, 0x37cbac00 ;  /* 0x37cbac00ff107424 */ /* 0x000fe400078e00ff */
[----:B------:R-:W-:Y:S01]  /*1170*/  FMUL R15, R14, R14 ;  /* 0x0000000e0e0f7220 */ /* 0x000fe20000400000 */
[C---:B------:R-:W-:Y:S01]  /*1180*/  LOP3.LUT R17, R24.reuse, 0x1, RZ, 0xc0, !PT ;  /* 0x0000000118117812 */ /* 0x040fe200078ec0ff */
[----:B------:R-:W-:Y:S01]  /*1190*/  IMAD.MOV.U32 R20, RZ, RZ, 0x3c0885e4 ;  /* 0x3c0885e4ff147424 */ /* 0x000fe200078e00ff */
[----:B------:R-:W-:Y:S01]  /*11a0*/  IADD3 R21, PT, PT, R24, 0x1, RZ ;  /* 0x0000000118157810 */ /* 0x000fe20007ffe0ff */
[----:B------:R-:W-:Y:S01]  /*11b0*/  FFMA R16, R15, R16, -0.0013887860113754868507 ;  /* 0xbab607ed0f107423 */ /* 0x000fe20000000010 */
[----:B------:R-:W-:Y:S01]  /*11c0*/  ISETP.NE.U32.AND P0, PT, R17, 0x1, PT ;  /* 0x000000011100780c */ /* 0x000fe20003f05070 */
[----:B------:R-:W-:Y:S01]  /*11d0*/  IMAD.MOV.U32 R17, RZ, RZ, 0x3e2aaaa8 ;  /* 0x3e2aaaa8ff117424 */ /* 0x000fe200078e00ff */
[----:B------:R-:W-:Y:S01]  /*11e0*/  LOP3.LUT P1, RZ, R21, 0x2, RZ, 0xc0, !PT ;  /* 0x0000000215ff7812 */ /* 0x000fe2000782c0ff */
[----:B------:R-:W-:Y:S01]  /*11f0*/  BSSY.RECONVERGENT B0, `(.L_x_19) ;  /* 0x000006e000007945 */ /* 0x000fe20003800200 */
[----:B------:R-:W-:-:S02]  /*1200*/  FSEL R16, R16, -0.00019574658654164522886, P0 ;  /* 0xb94d415310107808 */ /* 0x000fc40000000000 */
[----:B------:R-:W-:Y:S02]  /*1210*/  FSEL R20, R20, 0.041666727513074874878, !P0 ;  /* 0x3d2aaabb14147808 */ /* 0x000fe40004000000 */
[----:B------:R-:W-:Y:S02]  /*1220*/  FSEL R17, -R17, -0.4999999701976776123, !P0 ;  /* 0xbeffffff11117808 */ /* 0x000fe40004000100 */
[----:B------:R-:W-:Y:S01]  /*1230*/  FSEL R14, R14, 1, !P0 ;  /* 0x3f8000000e0e7808 */ /* 0x000fe20004000000 */
[----:B------:R-:W-:Y:S01]  /*1240*/  FFMA R16, R15, R16, R20 ;  /* 0x000000100f107223 */ /* 0x000fe20000000014 */
[----:B------:R-:W-:Y:S02]  /*1250*/  FSETP.GE.AND P0, PT, |R5|, 105615, PT ;  /* 0x47ce47800500780b */ /* 0x000fe40003f06200 */
[----:B------:R-:W-:Y:S01]  /*1260*/  I2FP.F32.U32 R24, R3 ;  /* 0x0000000300187245 */ /* 0x000fe20000201000 */
[C---:B------:R-:W-:Y:S01]  /*1270*/  FFMA R16, R15.reuse, R16, R17 ;  /* 0x000000100f107223 */ /* 0x040fe20000000011 */
[----:B------:R-:W-:-:S03]  /*1280*/  FFMA R15, R15, R14, RZ ;  /* 0x0000000e0f0f7223 */ /* 0x000fc600000000ff */
[----:B------:R-:W-:Y:S01]  /*1290*/  FFMA R19, R24, R22, R19 ;  /* 0x0000001618137223 */ /* 0x000fe20000000013 */
[----:B------:R-:W-:Y:S01]  /*12a0*/  FFMA R20, R15, R16, R14 ;  /* 0x000000100f147223 */ /* 0x000fe2000000000e */
[----:B------:R-:W-:Y:S02]  /*12b0*/  IMAD.MOV.U32 R22, RZ, RZ, R8 ;  /* 0x000000ffff167224 */ /* 0x000fe400078e0008 */
[----:B------:R-:W-:Y:S02]  /*12c0*/  IMAD.MOV.U32 R14, RZ, RZ, R6 ;  /* 0x000000ffff0e7224 */ /* 0x000fe400078e0006 */
[----:B------:R-:W-:Y:S01]  /*12d0*/  @P1 FADD R20, RZ, -R20 ;  /* 0x80000014ff141221 */ /* 0x000fe20000000000 */
        /* <DEDUP_REMOVED lines=11> */
.L_x_21:
        /* <DEDUP_REMOVED lines=29> */
[----:B------:R-:W-:-:S04]  /*1560*/  SHF.R.U32.HI R14, RZ, 0x5, R14 ;  /* 0x00000005ff0e7819 */ /* 0x000fc8000001160e */
[----:B------:R-:W-:-:S04]  /*1570*/  LEA R17, -R14, RZ, 0x2 ;  /* 0x000000ff0e117211 */ /* 0x000fc800078e11ff */
[C---:B------:R-:W-:Y:S02]  /*1580*/  ISETP.EQ.AND P3, PT, R17.reuse, -0x18, PT ;  /* 0xffffffe81100780c */ /* 0x040fe40003f62270 */
[C---:B------:R-:W-:Y:S02]  /*1590*/  ISETP.EQ.AND P4, PT, R17.reuse, -0x14, PT ;  /* 0xffffffec1100780c */ /* 0x040fe40003f82270 */
[C---:B------:R-:W-:Y:S02]  /*15a0*/  ISETP.EQ.AND P2, PT, R17.reuse, -0x10, PT ;  /* 0xfffffff01100780c */ /* 0x040fe40003f42270 */
[C---:B------:R-:W-:Y:S02]  /*15b0*/  ISETP.EQ.AND P1, PT, R17.reuse, -0xc, PT ;  /* 0xfffffff41100780c */ /* 0x040fe40003f22270 */
[C---:B------:R-:W-:Y:S02]  /*15c0*/  ISETP.EQ.AND P0, PT, R17.reuse, -0x8, PT ;  /* 0xfffffff81100780c */ /* 0x040fe40003f02270 */
[----:B------:R-:W-:-:S03]  /*15d0*/  ISETP.EQ.AND P5, PT, R17, 0x4, PT ;  /* 0x000000041100780c */ /* 0x000fc60003fa2270 */
[--C-:B------:R-:W-:Y:S01]  /*15e0*/  @P3 IMAD.MOV.U32 R21, RZ, RZ, R9.reuse ;  /* 0x000000ffff153224 */ /* 0x100fe200078e0009 */
[C---:B------:R-:W-:Y:S01]  /*15f0*/  ISETP.EQ.AND P3, PT, R17.reuse, -0x4, PT ;  /* 0xfffffffc1100780c */ /* 0x040fe20003f62270 */
[----:B------:R-:W-:Y:S02]  /*1600*/  @P4 IMAD.MOV.U32 R14, RZ, RZ, R9 ;  /* 0x000000ffff0e4224 */ /* 0x000fe400078e0009 */
[--C-:B------:R-:W-:Y:S01]  /*1610*/  @P4 IMAD.MOV.U32 R21, RZ, RZ, R10.reuse ;  /* 0x000000ffff154224 */ /* 0x100fe200078e000a */
[----:B------:R-:W-:Y:S01]  /*1620*/  ISETP.EQ.AND P4, PT, R17, RZ, PT ;  /* 0x000000ff1100720c */ /* 0x000fe20003f82270 */
[----:B------:R-:W-:Y:S02]  /*1630*/  @P2 IMAD.MOV.U32 R14, RZ, RZ, R10 ;  /* 0x000000ffff0e2224 */ /* 0x000fe400078e000a */
[--C-:B------:R-:W-:Y:S02]  /*1640*/  @P2 IMAD.MOV.U32 R21, RZ, RZ, R11.reuse ;  /* 0x000000ffff152224 */ /* 0x100fe400078e000b */
[----:B------:R-:W-:Y:S01]  /*1650*/  @P1 IMAD.MOV.U32 R14, RZ, RZ, R11 ;  /* 0x000000ffff0e1224 */ /* 0x000fe200078e000b */
[----:B------:R-:W-:Y:S01]  /*1660*/  @P0 MOV R14, R12 ;  /* 0x0000000c000e0202 */ /* 0x000fe20000000f00 */
[----:B------:R-:W-:-:S02]  /*1670*/  @P1 IMAD.MOV.U32 R21, RZ, RZ, R12 ;  /* 0x000000ffff151224 */ /* 0x000fc400078e000c */
[--C-:B------:R-:W-:Y:S02]  /*1680*/  @P0 IMAD.MOV.U32 R21, RZ, RZ, R13.reuse ;  /* 0x000000ffff150224 */ /* 0x100fe400078e000d */
[----:B------:R-:W-:Y:S02]  /*1690*/  @P3 IMAD.MOV.U32 R14, RZ, RZ, R13 ;  /* 0x000000ffff0e3224 */ /* 0x000fe400078e000d */
[--C-:B------:R-:W-:Y:S02]  /*16a0*/  @P3 IMAD.MOV.U32 R21, RZ, RZ, R18.reuse ;  /* 0x000000ffff153224 */ /* 0x100fe400078e0012 */
[----:B------:R-:W-:Y:S02]  /*16b0*/  @P4 IMAD.MOV.U32 R14, RZ, RZ, R18 ;  /* 0x000000ffff0e4224 */ /* 0x000fe400078e0012 */
[--C-:B------:R-:W-:Y:S02]  /*16c0*/  @P4 IMAD.MOV.U32 R21, RZ, RZ, R23.reuse ;  /* 0x000000ffff154224 */ /* 0x100fe400078e0017 */
[----:B------:R-:W-:Y:S01]  /*16d0*/  @P5 IMAD.MOV.U32 R14, RZ, RZ, R23 ;  /* 0x000000ffff0e5224 */ /* 0x000fe200078e0017 */
[----:B------:R-:W-:Y:S06]  /*16e0*/  @!P6 BRA `(.L_x_23) ;  /* 0x00000000002ce947 */ /* 0x000fec0003800000 */
[----:B------:R-:W-:Y:S01]  /*16f0*/  @P2 IMAD.MOV.U32 R15, RZ, RZ, R9 ;  /* 0x000000ffff0f2224 */ /* 0x000fe200078e0009 */
[----:B------:R-:W-:Y:S01]  /*1700*/  @P1 MOV R15, R10 ;  /* 0x0000000a000f1202 */ /* 0x000fe20000000f00 */
[----:B------:R-:W-:Y:S01]  /*1710*/  @P0 IMAD.MOV.U32 R15, RZ, RZ, R11 ;  /* 0x000000ffff0f0224 */ /* 0x000fe200078e000b */
[----:B------:R-:W-:Y:S01]  /*1720*/  ISETP.EQ.AND P0, PT, R17, 0x8, PT ;  /* 0x000000081100780c */ /* 0x000fe20003f02270 */
[----:B------:R-:W-:Y:S01]  /*1730*/  @P3 IMAD.MOV.U32 R15, RZ, RZ, R12 ;  /* 0x000000ffff0f3224 */ /* 0x000fe200078e000c */
[----:B------:R-:W-:Y:S01]  /*1740*/  LOP3.LUT R16, R16, 0x1f, RZ, 0xc0, !PT ;  /* 0x0000001f10107812 */ /* 0x000fe200078ec0ff */
[----:B------:R-:W-:Y:S02]  /*1750*/  @P4 IMAD.MOV.U32 R15, RZ, RZ, R13 ;  /* 0x000000ffff0f4224 */ /* 0x000fe400078e000d */
[----:B------:R-:W-:Y:S01]  /*1760*/  @P5 IMAD.MOV.U32 R15, RZ, RZ, R18 ;  /* 0x000000ffff0f5224 */ /* 0x000fe200078e0012 */
[----:B------:R-:W-:-:S07]  /*1770*/  SHF.L.W.U32.HI R21, R14, R16, R21 ;  /* 0x000000100e157219 */ /* 0x000fce0000010e15 */
[----:B------:R-:W-:-:S05]  /*1780*/  @P0 IMAD.MOV.U32 R15, RZ, RZ, R23 ;  /* 0x000000ffff0f0224 */ /* 0x000fca00078e0017 */
[----:B------:R-:W-:-:S07]  /*1790*/  SHF.L.W.U32.HI R14, R15, R16, R14 ;  /* 0x000000100f0e7219 */ /* 0x000fce0000010e0e */
.L_x_23:
[----:B------:R-:W-:Y:S05]  /*17a0*/  BSYNC.RECONVERGENT B1 ;  /* 0x0000000000017941 */ /* 0x000fea0003800200 */
.L_x_22:
[C-C-:B------:R-:W-:Y:S01]  /*17b0*/  SHF.L.W.U32.HI R22, R14.reuse, 0x2, R21.reuse ;  /* 0x000000020e167819 */ /* 0x140fe20000010e15 */
[----:B------:R-:W-:Y:S01]  /*17c0*/  IMAD.SHL.U32 R14, R14, 0x4, RZ ;  /* 0x000000040e0e7824 */ /* 0x000fe200078e00ff */
[----:B------:R-:W-:Y:S01]  /*17d0*/  UMOV UR4, 0x54442d19 ;  /* 0x54442d1900047882 */ /* 0x000fe20000000000 */
[----:B------:R-:W-:Y:S01]  /*17e0*/  UMOV UR5, 0x3bf921fb ;  /* 0x3bf921fb00057882 */ /* 0x000fe20000000000 */
[----:B------:R-:W-:Y:S02]  /*17f0*/  SHF.R.S32.HI R15, RZ, 0x1f, R22 ;  /* 0x0000001fff0f7819 */ /* 0x000fe40000011416 */
[----:B------:R-:W-:Y:S02]  /*1800*/  SHF.R.U32.HI R21, RZ, 0x1e, R21 ;  /* 0x0000001eff157819 */ /* 0x000fe40000011615 */
[C---:B------:R-:W-:Y:S02]  /*1810*/  LOP3.LUT R14, R15.reuse, R14, RZ, 0x3c, !PT ;  /* 0x0000000e0f0e7212 */ /* 0x040fe400078e3cff */
[----:B------:R-:W-:-:S02]  /*1820*/  LOP3.LUT R15, R15, R22, RZ, 0x3c, !PT ;  /* 0x000000160f0f7212 */ /* 0x000fc400078e3cff */
[----:B------:R-:W-:Y:S02]  /*1830*/  ISETP.GE.AND P1, PT, R5, RZ, PT ;  /* 0x000000ff0500720c */ /* 0x000fe40003f26270 */
[C---:B------:R-:W-:Y:S02]  /*1840*/  LOP3.LUT R23, R22.reuse, R5, RZ, 0x3c, !PT ;  /* 0x0000000516177212 */ /* 0x040fe400078e3cff */
[----:B------:R-:W0:Y:S01]  /*1850*/  I2F.F64.S64 R14, R14 ;  /* 0x0000000e000e7312 */ /* 0x000e220000301c00 */
[----:B------:R-:W-:Y:S02]  /*1860*/  LEA.HI R22, R22, R21, RZ, 0x1 ;  /* 0x0000001516167211 */ /* 0x000fe400078f08ff */
[----:B------:R-:W-:-:S03]  /*1870*/  ISETP.GE.AND P0, PT, R23, RZ, PT ;  /* 0x000000ff1700720c */ /* 0x000fc60003f06270 */
[----:B------:R-:W-:-:S05]  /*1880*/  IMAD.MOV R21, RZ, RZ, -R22 ;  /* 0x000000ffff157224 */ /* 0x000fca00078e0a16 */
[----:B------:R-:W-:Y:S01]  /*1890*/  @!P1 MOV R22, R21 ;  /* 0x0000001500169202 */ /* 0x000fe20000000f00 */
[----:B0-----:R-:W-:-:S10]  /*18a0*/  DMUL R16, R14, UR4 ;  /* 0x000000040e107c28 */ /* 0x001fd40008000000 */
[----:B------:R-:W0:Y:S02]  /*18b0*/  F2F.F32.F64 R16, R16 ;  /* 0x0000001000107310 */ /* 0x000e240000301000 */
[----:B0-----:R-:W-:-:S07]  /*18c0*/  FSEL R14, -R16, R16, !P0 ;  /* 0x00000010100e7208 */ /* 0x001fce0004000100 */
.L_x_20:
[----:B------:R-:W-:Y:S05]  /*18d0*/  BSYNC.RECONVERGENT B0 ;  /* 0x0000000000007941 */ /* 0x000fea0003800200 */
.L_x_19:
[----:B------:R-:W-:Y:S02]  /*18e0*/  IMAD.MOV.U32 R16, RZ, RZ, 0x37cbac00 ;  /* 0x37cbac00ff107424 */ /* 0x000fe400078e00ff */
[----:B------:R-:W-:Y:S01]  /*18f0*/  FMUL R15, R14, R14 ;  /* 0x0000000e0e0f7220 */ /* 0x000fe20000400000 */
[C---:B------:R-:W-:Y:S01]  /*1900*/  LOP3.LUT R17, R22.reuse, 0x1, RZ, 0xc0, !PT ;  /* 0x0000000116117812 */ /* 0x040fe200078ec0ff */
[----:B------:R-:W-:Y:S01]  /*1910*/  IMAD.MOV.U32 R21, RZ, RZ, 0x3d2aaabb ;  /* 0x3d2aaabbff157424 */ /* 0x000fe200078e00ff */
[----:B------:R-:W0:Y:S01]  /*1920*/  S2UR UR5, SR_CgaCtaId ;  /* 0x00000000000579c3 */ /* 0x000e220000008800 */
[----:B------:R-:W-:Y:S01]  /*1930*/  FFMA R16, R15, R16, -0.0013887860113754868507 ;  /* 0xbab607ed0f107423 */ /* 0x000fe20000000010 */
[----:B------:R-:W-:Y:S01]  /*1940*/  ISETP.NE.U32.AND P0, PT, R17, 0x1, PT ;  /* 0x000000011100780c */ /* 0x000fe20003f05070 */
[----:B------:R-:W-:Y:S01]  /*1950*/  IMAD.MOV.U32 R17, RZ, RZ, 0x3effffff ;  /* 0x3effffffff117424 */ /* 0x000fe200078e00ff */
[----:B------:R-:W-:Y:S01]  /*1960*/  LOP3.LUT P1, RZ, R22, 0x2, RZ, 0xc0, !PT ;  /* 0x0000000216ff7812 */ /* 0x000fe2000782c0ff */
[----:B------:R-:W-:Y:S01]  /*1970*/  UMOV UR4, 0x400 ;  /* 0x0000040000047882 */ /* 0x000fe20000000000 */
[----:B------:R-:W-:Y:S01]  /*1980*/  FSEL R16, R16, -0.00019574658654164522886, !P0 ;  /* 0xb94d415310107808 */ /* 0x000fe20004000000 */
[----:B------:R-:W-:Y:S01]  /*1990*/  BSSY.RECONVERGENT B0, `(.L_x_24) ;  /* 0x0000072000007945 */ /* 0x000fe20003800200 */
[----:B------:R-:W-:Y:S01]  /*19a0*/  FSEL R24, R21, 0.0083327032625675201416, !P0 ;  /* 0x3c0885e415187808 */ /* 0x000fe20004000000 */
[----:B------:R-:W-:Y:S01]  /*19b0*/  IMAD.MOV.U32 R22, RZ, RZ, R8 ;  /* 0x000000ffff167224 */ /* 0x000fe200078e0008 */
[----:B------:R-:W-:-:S02]  /*19c0*/  FSEL R17, -R17, -0.16666662693023681641, !P0 ;  /* 0xbe2aaaa811117808 */ /* 0x000fc40004000100 */
[----:B------:R-:W-:Y:S01]  /*19d0*/  FSEL R14, R14, 1, P0 ;  /* 0x3f8000000e0e7808 */ /* 0x000fe20000000000 */
[----:B------:R-:W-:Y:S01]  /*19e0*/  FFMA R16, R15, R16, R24 ;  /* 0x000000100f107223 */ /* 0x000fe20000000018 */
[----:B------:R-:W-:-:S03]  /*19f0*/  FSETP.GE.AND P0, PT, |R5|, 105615, PT ;  /* 0x47ce47800500780b */ /* 0x000fc60003f06200 */
[C---:B------:R-:W-:Y:S01]  /*1a00*/  FFMA R16, R15.reuse, R16, R17 ;  /* 0x000000100f107223 */ /* 0x040fe20000000011 */
[----:B------:R-:W-:-:S04]  /*1a10*/  FFMA R15, R15, R14, RZ ;  /* 0x0000000e0f0f7223 */ /* 0x000fc800000000ff */
[----:B------:R-:W-:Y:S01]  /*1a20*/  FFMA R14, R15, R16, R14 ;  /* 0x000000100f0e7223 */ /* 0x000fe2000000000e */
[----:B------:R-:W-:Y:S01]  /*1a30*/  IMAD R15, R0, UR7, R3 ;  /* 0x00000007000f7c24 */ /* 0x000fe2000f8e0203 */
[----:B0-----:R-:W-:Y:S02]  /*1a40*/  ULEA UR4, UR5, UR4, 0x18 ;  /* 0x0000000405047291 */ /* 0x001fe4000f8ec0ff */
[----:B------:R-:W-:-:S04]  /*1a50*/  @P1 FADD R14, RZ, -R14 ;  /* 0x8000000eff0e1221 */ /* 0x000fc80000000000 */
[----:B------:R-:W-:Y:S01]  /*1a60*/  FMUL R14, R19, R14 ;  /* 0x0000000e130e7220 */ /* 0x000fe20000400000 */
[----:B------:R-:W-:-:S03]  /*1a70*/  LEA R15, R15, UR4, 0x2 ;  /* 0x000000040f0f7c11 */ /* 0x000fc6000f8e10ff */
[----:B------:R-:W-:Y:S01]  /*1a80*/  FFMA R14, R7, R20, -R14 ;  /* 0x00000014070e7223 */ /* 0x000fe2000000080e */
[----:B------:R-:W-:-:S04]  /*1a90*/  IMAD.MOV.U32 R20, RZ, RZ, R6 ;  /* 0x000000ffff147224 */ /* 0x000fc800078e0006 */
[----:B------:R0:W-:Y:S01]  /*1aa0*/  STS [R15], R14 ;  /* 0x0000000e0f007388 */ /* 0x0001e20000000800 */
[----:B------:R-:W-:Y:S05]  /*1ab0*/  @!P0 BRA `(.L_x_25) ;  /* 0x00000004007c8947 */ /* 0x000fea0003800000 */
[----:B------:R-:W-:-:S13]  /*1ac0*/  FSETP.NEU.AND P0, PT, |R5|, +INF , PT ;  /* 0x7f8000000500780b */ /* 0x000fda0003f0d200 */
[----:B------:R-:W-:Y:S01]  /*1ad0*/  @!P0 FMUL R20, RZ, R5 ;  /* 0x00000005ff148220 */ /* 0x000fe20000400000 */
[----:B------:R-:W-:Y:S01]  /*1ae0*/  @!P0 IMAD.MOV.U32 R22, RZ, RZ, RZ ;  /* 0x000000ffff168224 */ /* 0x000fe200078e00ff */
[----:B------:R-:W-:Y:S06]  /*1af0*/  @!P0 BRA `(.L_x_25) ;  /* 0x00000004006c8947 */ /* 0x000fec0003800000 */
[----:B0-----:R-:W-:Y:S02]  /*1b00*/  IMAD.SHL.U32 R14, R5, 0x100, RZ ;  /* 0x00000100050e7824 */ /* 0x001fe400078e00ff */
[----:B------:R-:W-:Y:S02]  /*1b10*/  HFMA2 R23, -RZ, RZ, 0, 0 ;  /* 0x00000000ff177431 */ /* 0x000fe400000001ff */
[----:B------:R-:W-:Y:S01]  /*1b20*/  IMAD.MOV.U32 R20, RZ, RZ, RZ ;  /* 0x000000ffff147224 */ /* 0x000fe200078e00ff */
[----:B------:R-:W0:Y:S01]  /*1b30*/  LDCU.64 UR10, c[0x4][URZ] ;  /* 0x01000000ff0a77ac */ /* 0x000e220008000a00 */
[----:B------:R-:W-:Y:S01]  /*1b40*/  LOP3.LUT R25, R14, 0x80000000, RZ, 0xfc, !PT ;  /* 0x800000000e197812 */ /* 0x000fe200078efcff */
[----:B------:R-:W-:Y:S01]  /*1b50*/  UMOV UR5, URZ ;  /* 0x000000ff00057c82 */ /* 0x000fe20008000000 */
[----:B------:R-:W-:-:S05]  /*1b60*/  UMOV UR4, URZ ;  /* 0x000000ff00047c82 */ /* 0x000fca0008000000 */
.L_x_26:
        /* <DEDUP_REMOVED lines=40> */
[----:B------:R-:W-:Y:S01]  /*1df0*/  @P4 IMAD.MOV.U32 R20, RZ, RZ, R10 ;  /* 0x000000ffff144224 */ /* 0x000fe200078e000a */
[----:B------:R-:W-:Y:S01]  /*1e00*/  ISETP.EQ.AND P4, PT, R17, RZ, PT ;  /* 0x000000ff1100720c */ /* 0x000fe20003f82270 */
[--C-:B------:R-:W-:Y:S01]  /*1e10*/  @P2 IMAD.MOV.U32 R20, RZ, RZ, R11.reuse ;  /* 0x000000ffff142224 */ /* 0x100fe200078e000b */
[----:B------:R-:W-:Y:S01]  /*1e20*/  @P2 MOV R14, R10 ;  /* 0x0000000a000e2202 */ /* 0x000fe20000000f00 */
[----:B------:R-:W-:Y:S02]  /*1e30*/  @P1 IMAD.MOV.U32 R14, RZ, RZ, R11 ;  /* 0x000000ffff0e1224 */ /* 0x000fe400078e000b */
[----:B------:R-:W-:-:S02]  /*1e40*/  @P1 IMAD.MOV.U32 R20, RZ, RZ, R12 ;  /* 0x000000ffff141224 */ /* 0x000fc400078e000c */
[----:B------:R-:W-:Y:S02]  /*1e50*/  @P0 IMAD.MOV.U32 R14, RZ, RZ, R12 ;  /* 0x000000ffff0e0224 */ /* 0x000fe400078e000c */
[--C-:B------:R-:W-:Y:S02]  /*1e60*/  @P0 IMAD.MOV.U32 R20, RZ, RZ, R13.reuse ;  /* 0x000000ffff140224 */ /* 0x100fe400078e000d */
[----:B------:R-:W-:Y:S02]  /*1e70*/  @P3 IMAD.MOV.U32 R14, RZ, RZ, R13 ;  /* 0x000000ffff0e3224 */ /* 0x000fe400078e000d */
[----:B------:R-:W-:Y:S01]  /*1e80*/  @P3 IMAD.MOV.U32 R20, RZ, RZ, R18 ;  /* 0x000000ffff143224 */ /* 0x000fe200078e0012 */
[----:B------:R-:W-:Y:S01]  /*1e90*/  @P4 MOV R14, R18 ;  /* 0x00000012000e4202 */ /* 0x000fe20000000f00 */
[--C-:B------:R-:W-:Y:S02]  /*1ea0*/  @P4 IMAD.MOV.U32 R20, RZ, RZ, R23.reuse ;  /* 0x000000ffff144224 */ /* 0x100fe400078e0017 */
[----:B------:R-:W-:Y:S01]  /*1eb0*/  @P5 IMAD.MOV.U32 R14, RZ, RZ, R23 ;  /* 0x000000ffff0e5224 */ /* 0x000fe200078e0017 */
[----:B------:R-:W-:Y:S06]  /*1ec0*/  @!P6 BRA `(.L_x_28) ;  /* 0x00000000002ce947 */ /* 0x000fec0003800000 */
[----:B------:R-:W-:Y:S02]  /*1ed0*/  @P2 IMAD.MOV.U32 R15, RZ, RZ, R9 ;  /* 0x000000ffff0f2224 */ /* 0x000fe400078e0009 */
[----:B------:R-:W-:Y:S02]  /*1ee0*/  @P1 IMAD.MOV.U32 R15, RZ, RZ, R10 ;  /* 0x000000ffff0f1224 */ /* 0x000fe400078e000a */
[----:B------:R-:W-:Y:S01]  /*1ef0*/  @P0 IMAD.MOV.U32 R15, RZ, RZ, R11 ;  /* 0x000000ffff0f0224 */ /* 0x000fe200078e000b */
[----:B------:R-:W-:Y:S01]  /*1f00*/  ISETP.EQ.AND P0, PT, R17, 0x8, PT ;  /* 0x000000081100780c */ /* 0x000fe20003f02270 */
[----:B------:R-:W-:Y:S01]  /*1f10*/  @P3 IMAD.MOV.U32 R15, RZ, RZ, R12 ;  /* 0x000000ffff0f3224 */ /* 0x000fe200078e000c */
[----:B------:R-:W-:Y:S01]  /*1f20*/  LOP3.LUT R17, R16, 0x1f, RZ, 0xc0, !PT ;  /* 0x0000001f10117812 */ /* 0x000fe200078ec0ff */
[----:B------:R-:W-:Y:S01]  /*1f30*/  @P4 IMAD.MOV.U32 R15, RZ, RZ, R13 ;  /* 0x000000ffff0f4224 */ /* 0x000fe200078e000d */
[----:B------:R-:W-:Y:S02]  /*1f40*/  @P5 MOV R15, R18 ;  /* 0x00000012000f5202 */ /* 0x000fe40000000f00 */
[----:B------:R-:W-:-:S07]  /*1f50*/  SHF.L.W.U32.HI R20, R14, R17, R20 ;  /* 0x000000110e147219 */ /* 0x000fce0000010e14 */
[----:B------:R-:W-:-:S05]  /*1f60*/  @P0 IMAD.MOV.U32 R15, RZ, RZ, R23 ;  /* 0x000000ffff0f0224 */ /* 0x000fca00078e0017 */
[----:B------:R-:W-:-:S07]  /*1f70*/  SHF.L.W.U32.HI R14, R15, R17, R14 ;  /* 0x000000110f0e7219 */ /* 0x000fce0000010e0e */
.L_x_28:
[----:B------:R-:W-:Y:S05]  /*1f80*/  BSYNC.RECONVERGENT B1 ;  /* 0x0000000000017941 */ /* 0x000fea0003800200 */
.L_x_27:
        /* <DEDUP_REMOVED lines=18> */
.L_x_25:
[----:B------:R-:W-:Y:S05]  /*20b0*/  BSYNC.RECONVERGENT B0 ;  /* 0x0000000000007941 */ /* 0x000fea0003800200 */
.L_x_24:
[----:B0-----:R-:W-:Y:S01]  /*20c0*/  LOP3.LUT R14, R22, 0x1, RZ, 0xc0, !PT ;  /* 0x00000001160e7812 */ /* 0x001fe200078ec0ff */
[----:B------:R-:W-:Y:S02]  /*20d0*/  IMAD.MOV.U32 R16, RZ, RZ, 0x37cbac00 ;  /* 0x37cbac00ff107424 */ /* 0x000fe400078e00ff */
[----:B------:R-:W-:Y:S01]  /*20e0*/  FMUL R15, R20, R20 ;  /* 0x00000014140f7220 */ /* 0x000fe20000400000 */
[----:B------:R-:W-:Y:S01]  /*20f0*/  IMAD.MOV.U32 R17, RZ, RZ, 0x3effffff ;  /* 0x3effffffff117424 */ /* 0x000fe200078e00ff */
[----:B------:R-:W-:Y:S01]  /*2100*/  ISETP.NE.U32.AND P0, PT, R14, 0x1, PT ;  /* 0x000000010e00780c */ /* 0x000fe20003f05070 */
[----:B------:R-:W-:Y:S01]  /*2110*/  BSSY.RECONVERGENT B0, `(.L_x_29) ;  /* 0x000006d000007945 */ /* 0x000fe20003800200 */
[----:B------:R-:W-:Y:S01]  /*2120*/  FFMA R14, R15, R16, -0.0013887860113754868507 ;  /* 0xbab607ed0f0e7423 */ /* 0x000fe20000000010 */
[----:B------:R-:W-:Y:S02]  /*2130*/  LOP3.LUT P1, RZ, R22, 0x2, RZ, 0xc0, !PT ;  /* 0x0000000216ff7812 */ /* 0x000fe4000782c0ff */
[----:B------:R-:W-:-:S02]  /*2140*/  FSEL R26, R21, 0.0083327032625675201416, !P0 ;  /* 0x3c0885e4151a7808 */ /* 0x000fc40004000000 */
[----:B------:R-:W-:Y:S02]  /*2150*/  FSEL R24, R14, -0.00019574658654164522886, !P0 ;  /* 0xb94d41530e187808 */ /* 0x000fe40004000000 */
[----:B------:R-:W-:Y:S02]  /*2160*/  FSEL R14, R20, 1, P0 ;  /* 0x3f800000140e7808 */ /* 0x000fe40000000000 */
[----:B------:R-:W-:Y:S01]  /*2170*/  FSEL R21, -R17, -0.16666662693023681641, !P0 ;  /* 0xbe2aaaa811157808 */ /* 0x000fe20004000100 */
[----:B------:R-:W-:Y:S01]  /*2180*/  FFMA R24, R15, R24, R26 ;  /* 0x000000180f187223 */ /* 0x000fe2000000001a */
[----:B------:R-:W-:Y:S01]  /*2190*/  FSETP.GE.AND P0, PT, |R5|, 105615, PT ;  /* 0x47ce47800500780b */ /* 0x000fe20003f06200 */
[C---:B------:R-:W-:Y:S02]  /*21a0*/  FFMA R17, R15.reuse, R14, RZ ;  /* 0x0000000e0f117223 */ /* 0x040fe400000000ff */
[----:B------:R-:W-:-:S04]  /*21b0*/  FFMA R21, R15, R24, R21 ;  /* 0x000000180f157223 */ /* 0x000fc80000000015 */
[----:B------:R-:W-:-:S04]  /*21c0*/  FFMA R14, R17, R21, R14 ;  /* 0x00000015110e7223 */ /* 0x000fc8000000000e */
[----:B------:R-:W-:-:S04]  /*21d0*/  @P1 FADD R14, RZ, -R14 ;  /* 0x8000000eff0e1221 */ /* 0x000fc80000000000 */
[----:B------:R-:W-:Y:S01]  /*21e0*/  FMUL R20, R7, R14 ;  /* 0x0000000e07147220 */ /* 0x000fe20000400000 */
[----:B------:R-:W-:Y:S06]  /*21f0*/  @!P0 BRA `(.L_x_30) ;  /* 0x0000000400788947 */ /* 0x000fec0003800000 */
[----:B------:R-:W-:-:S13]  /*2200*/  FSETP.NEU.AND P0, PT, |R5|, +INF , PT ;  /* 0x7f8000000500780b */ /* 0x000fda0003f0d200 */
[----:B------:R-:W-:Y:S01]  /*2210*/  @!P0 FMUL R6, RZ, R5 ;  /* 0x00000005ff068220 */ /* 0x000fe20000400000 */
[----:B------:R-:W-:Y:S01]  /*2220*/  @!P0 IMAD.MOV.U32 R8, RZ, RZ, RZ ;  /* 0x000000ffff088224 */ /* 0x000fe200078e00ff */
[----:B------:R-:W-:Y:S06]  /*2230*/  @!P0 BRA `(.L_x_30) ;  /* 0x0000000400688947 */ /* 0x000fec0003800000 */
[----:B------:R-:W-:Y:S01]  /*2240*/  SHF.L.U32 R6, R5, 0x8, RZ ;  /* 0x0000000805067819 */ /* 0x000fe200000006ff */
[----:B------:R-:W-:Y:S01]  /*2250*/  IMAD.MOV.U32 R17, RZ, RZ, RZ ;  /* 0x000000ffff117224 */ /* 0x000fe200078e00ff */
[----:B------:R-:W0:Y:S01]  /*2260*/  LDCU.64 UR10, c[0x4][URZ] ;  /* 0x01000000ff0a77ac */ /* 0x000e220008000a00 */
[----:B------:R-:W-:Y:S01]  /*2270*/  IMAD.MOV.U32 R22, RZ, RZ, RZ ;  /* 0x000000ffff167224 */ /* 0x000fe200078e00ff */
[----:B------:R-:W-:Y:S01]  /*2280*/  LOP3.LUT R21, R6, 0x80000000, RZ, 0xfc, !PT ;  /* 0x8000000006157812 */ /* 0x000fe200078efcff */
[----:B------:R-:W-:Y:S01]  /*2290*/  UMOV UR5, URZ ;  /* 0x000000ff00057c82 */ /* 0x000fe20008000000 */
[----:B------:R-:W-:-:S05]  /*22a0*/  UMOV UR4, URZ ;  /* 0x000000ff00047c82 */ /* 0x000fca0008000000 */
.L_x_31:
        /* <DEDUP_REMOVED lines=39> */
[----:B------:R-:W-:Y:S01]  /*2520*/  @P4 IMAD.MOV.U32 R7, RZ, RZ, R9 ;  /* 0x000000ffff074224 */ /* 0x000fe200078e0009 */
[----:B------:R-:W-:Y:S01]  /*2530*/  @P4 MOV R6, R10 ;  /* 0x0000000a00064202 */ /* 0x000fe20000000f00 */
[----:B------:R-:W-:Y:S01]  /*2540*/  @P2 IMAD.MOV.U32 R7, RZ, RZ, R10 ;  /* 0x000000ffff072224 */ /* 0x000fe200078e000a */
[----:B------:R-:W-:Y:S01]  /*2550*/  ISETP.EQ.AND P4, PT, R14, RZ, PT ;  /* 0x000000ff0e00720c */ /* 0x000fe20003f82270 */
        /* <DEDUP_REMOVED lines=13> */
[----:B------:R-:W-:Y:S01]  /*2630*/  @P0 IMAD.MOV.U32 R9, RZ, RZ, R11 ;  /* 0x000000ffff090224 */ /* 0x000fe200078e000b */
[----:B------:R-:W-:Y:S01]  /*2640*/  ISETP.EQ.AND P0, PT, R14, 0x8, PT ;  /* 0x000000080e00780c */ /* 0x000fe20003f02270 */
[----:B------:R-:W-:Y:S01]  /*2650*/  @P3 IMAD.MOV.U32 R9, RZ, RZ, R12 ;  /* 0x000000ffff093224 */ /* 0x000fe200078e000c */
[----:B------:R-:W-:Y:S01]  /*2660*/  SHF.L.W.U32.HI R6, R7, R8, R6 ;  /* 0x0000000807067219 */ /* 0x000fe20000010e06 */
[----:B------:R-:W-:Y:S01]  /*2670*/  @P4 IMAD.MOV.U32 R9, RZ, RZ, R13 ;  /* 0x000000ffff094224 */ /* 0x000fe200078e000d */
[----:B------:R-:W-:-:S09]  /*2680*/  @P5 MOV R9, R18 ;  /* 0x0000001200095202 */ /* 0x000fd20000000f00 */
[----:B------:R-:W-:-:S05]  /*2690*/  @P0 IMAD.MOV.U32 R9, RZ, RZ, R17 ;  /* 0x000000ffff090224 */ /* 0x000fca00078e0011 */
[----:B------:R-:W-:-:S07]  /*26a0*/  SHF.L.W.U32.HI R7, R9, R8, R7 ;  /* 0x0000000809077219 */ /* 0x000fce0000010e07 */
.L_x_33:
[----:B------:R-:W-:Y:S05]  /*26b0*/  BSYNC.RECONVERGENT B1 ;  /* 0x0000000000017941 */ /* 0x000fea0003800200 */
.L_x_32:
        /* <DEDUP_REMOVED lines=9> */
[----:B------:R-:W0:Y:S01]  /*2750*/  I2F.F64.S64 R8, R12 ;  /* 0x0000000c00087312 */ /* 0x000e220000301c00 */
[----:B------:R-:W-:-:S04]  /*2760*/  LOP3.LUT R5, R14, R5, RZ, 0x3c, !PT ;  /* 0x000000050e057212 */ /* 0x000fc800078e3cff */
[----:B------:R-:W-:Y:S01]  /*2770*/  ISETP.GE.AND P0, PT, R5, RZ, PT ;  /* 0x000000ff0500720c */ /* 0x000fe20003f06270 */
[----:B0-----:R-:W-:Y:S01]  /*2780*/  DMUL R10, R8, UR4 ;  /* 0x00000004080a7c28 */ /* 0x001fe20008000000 */
[----:B------:R-:W-:-:S05]  /*2790*/  LEA.HI R8, R14, R6, RZ, 0x1 ;  /* 0x000000060e087211 */ /* 0x000fca00078f08ff */
[----:B------:R-:W-:-:S04]  /*27a0*/  IMAD.MOV R5, RZ, RZ, -R8 ;  /* 0x000000ffff057224 */ /* 0x000fc800078e0a08 */
[----:B------:R-:W0:Y:S01]  /*27b0*/  F2F.F32.F64 R10, R10 ;  /* 0x0000000a000a7310 */ /* 0x000e220000301000 */
[----:B------:R-:W-:Y:S01]  /*27c0*/  @!P1 IMAD.MOV.U32 R8, RZ, RZ, R5 ;  /* 0x000000ffff089224 */ /* 0x000fe200078e0005 */
[----:B0-----:R-:W-:-:S07]  /*27d0*/  FSEL R6, -R10, R10, !P0 ;  /* 0x0000000a0a067208 */ /* 0x001fce0004000100 */
.L_x_30:
[----:B------:R-:W-:Y:S05]  /*27e0*/  BSYNC.RECONVERGENT B0 ;  /* 0x0000000000007941 */ /* 0x000fea0003800200 */
.L_x_29:
[----:B------:R-:W-:Y:S01]  /*27f0*/  FMUL R5, R6, R6 ;  /* 0x0000000606057220 */ /* 0x000fe20000400000 */
[C---:B------:R-:W-:Y:S01]  /*2800*/  LOP3.LUT R7, R8.reuse, 0x1, RZ, 0xc0, !PT ;  /* 0x0000000108077812 */ /* 0x040fe200078ec0ff */
[----:B------:R-:W0:Y:S01]  /*2810*/  S2UR UR6, SR_CgaCtaId ;  /* 0x00000000000679c3 */ /* 0x000e220000008800 */
[----:B------:R-:W-:Y:S02]  /*2820*/  IMAD.MOV.U32 R10, RZ, RZ, 0x3c0885e4 ;  /* 0x3c0885e4ff0a7424 */ /* 0x000fe400078e00ff */
[----:B------:R-:W-:Y:S01]  /*2830*/  FFMA R16, R5, R16, -0.0013887860113754868507 ;  /* 0xbab607ed05107423 */ /* 0x000fe20000000010 */
[----:B------:R-:W-:Y:S01]  /*2840*/  ISETP.NE.U32.AND P0, PT, R7, 0x1, PT ;  /* 0x000000010700780c */ /* 0x000fe20003f05070 */
[----:B------:R-:W-:Y:S01]  /*2850*/  IMAD.MOV.U32 R7, RZ, RZ, 0x3e2aaaa8 ;  /* 0x3e2aaaa8ff077424 */ /* 0x000fe200078e00ff */
[----:B------:R-:W-:Y:S01]  /*2860*/  UMOV UR5, 0x400 ;  /* 0x0000040000057882 */ /* 0x000fe20000000000 */
[----:B------:R-:W-:Y:S01]  /*2870*/  VIADD R8, R8, 0x1 ;  /* 0x0000000108087836 */ /* 0x000fe20000000000 */
[----:B------:R-:W-:Y:S01]  /*2880*/  FSEL R16, R16, -0.00019574658654164522886, P0 ;  /* 0xb94d415310107808 */ /* 0x000fe20000000000 */
[----:B------:R-:W-:Y:S01]  /*2890*/  UIADD3 UR4, UPT, UPT, UR5, 0x1f40, URZ ;  /* 0x00001f4005047890 */ /* 0x000fe2000fffe0ff */
[----:B------:R-:W-:-:S02]  /*28a0*/  FSEL R10, R10, 0.041666727513074874878, !P0 ;  /* 0x3d2aaabb0a0a7808 */ /* 0x000fc40004000000 */
[----:B------:R-:W-:Y:S02]  /*28b0*/  FSEL R7, -R7, -0.4999999701976776123, !P0 ;  /* 0xbeffffff07077808 */ /* 0x000fe40004000100 */
[----:B------:R-:W-:Y:S01]  /*28c0*/  LOP3.LUT P1, RZ, R8, 0x2, RZ, 0xc0, !PT ;  /* 0x0000000208ff7812 */ /* 0x000fe2000782c0ff */
[C---:B------:R-:W-:Y:S01]  /*28d0*/  FFMA R10, R5.reuse, R16, R10 ;  /* 0x00000010050a7223 */ /* 0x040fe2000000000a */
[----:B------:R-:W-:Y:S02]  /*28e0*/  FSEL R6, R6, 1, !P0 ;  /* 0x3f80000006067808 */ /* 0x000fe40004000000 */
[----:B------:R-:W-:Y:S01]  /*28f0*/  ISETP.NE.AND P0, PT, R0, RZ, PT ;  /* 0x000000ff0000720c */ /* 0x000fe20003f05270 */
[C---:B------:R-:W-:Y:S02]  /*2900*/  FFMA R7, R5.reuse, R10, R7 ;  /* 0x0000000a05077223 */ /* 0x040fe40000000007 */
[----:B------:R-:W-:-:S04]  /*2910*/  FFMA R5, R5, R6, RZ ;  /* 0x0000000605057223 */ /* 0x000fc800000000ff */
[----:B------:R-:W-:Y:S01]  /*2920*/  FFMA R5, R5, R7, R6 ;  /* 0x0000000705057223 */ /* 0x000fe20000000006 */
[----:B0-----:R-:W-:Y:S01]  /*2930*/  ULEA UR4, UR6, UR4, 0x18 ;  /* 0x0000000406047291 */ /* 0x001fe2000f8ec0ff */
[----:B------:R-:W-:Y:S02]  /*2940*/  IMAD R7, R0, UR7, R3 ;  /* 0x0000000700077c24 */ /* 0x000fe4000f8e0203 */
[----:B------:R-:W-:-:S03]  /*2950*/  @P1 FADD R5, RZ, -R5 ;  /* 0x80000005ff051221 */ /* 0x000fc60000000000 */
[----:B------:R-:W-:Y:S01]  /*2960*/  LEA R7, R7, UR4, 0x2 ;  /* 0x0000000407077c11 */ /* 0x000fe2000f8e10ff */
[----:B------:R-:W-:-:S05]  /*2970*/  FFMA R20, R19, R5, R20 ;  /* 0x0000000513147223 */ /* 0x000fca0000000014 */
[----:B------:R0:W-:Y:S01]  /*2980*/  STS [R7], R20 ;  /* 0x0000001407007388 */ /* 0x0001e20000000800 */
[----:B------:R-:W-:Y:S06]  /*2990*/  BAR.SYNC.DEFER_BLOCKING 0x0 ;  /* 0x0000000000007b1d */ /* 0x000fec0000010000 */
[----:B------:R-:W-:Y:S05]  /*29a0*/  @P0 EXIT ;  /* 0x000000000000094d */ /* 0x000fea0003800000 */
[----:B0-----:R-:W0:Y:S01]  /*29b0*/  LDC R7, c[0x0][0x364] ;  /* 0x0000d900ff077b82 */ /* 0x001e220000000800 */
[----:B------:R-:W-:Y:S01]  /*29c0*/  ULEA UR5, UR6, UR5, 0x18 ;  /* 0x0000000506057291 */ /* 0x000fe2000f8ec0ff */
[----:B0-----:R-:W-:-:S13]  /*29d0*/  ISETP.GT.U32.AND P0, PT, R7, 0x1, PT ;  /* 0x000000010700780c */ /* 0x001fda0003f04070 */
[C---:B------:R-:W-:Y:S02]  /*29e0*/  @!P0 LEA R11, R3.reuse, UR5, 0x2 ;  /* 0x00000005030b8c11 */ /* 0x040fe4000f8e10ff */
[----:B------:R-:W-:-:S04]  /*29f0*/  @!P0 LEA R8, R3, UR4, 0x2 ;  /* 0x0000000403088c11 */ /* 0x000fc8000f8e10ff */
[----:B------:R-:W0:Y:S04]  /*2a00*/  @!P0 LDS R11, [R11] ;  /* 0x000000000b0b8984 */ /* 0x000e280000000800 */
[----:B------:R-:W1:Y:S01]  /*2a10*/  @!P0 LDS R8, [R8] ;  /* 0x0000000008088984 */ /* 0x000e620000000800 */
[----:B------:R-:W-:Y:S05]  /*2a20*/  @!P0 BRA `(.L_x_34) ;  /* 0x00000008000c8947 */ /* 0x000fea0003800000 */
[C---:B------:R-:W-:Y:S01]  /*2a30*/  LEA R6, R3.reuse, UR5, 0x2 ;  /* 0x0000000503067c11 */ /* 0x040fe2000f8e10ff */
[----:B------:R-:W-:Y:S01]  /*2a40*/  IMAD.MOV.U32 R9, RZ, RZ, 0x1 ;  /* 0x00000001ff097424 */ /* 0x000fe200078e00ff */
[----:B------:R-:W-:Y:S02]  /*2a50*/  LEA R5, R3, UR4, 0x2 ;  /* 0x0000000403057c11 */ /* 0x000fe4000f8e10ff */
[C---:B------:R-:W-:Y:S01]  /*2a60*/  IADD3 R0, PT, PT, R7.reuse, -0x2, RZ ;  /* 0xfffffffe07007810 */ /* 0x040fe20007ffe0ff */
[----:B0-----:R0:W2:Y:S03]  /*2a70*/  LDS R11, [R6] ;  /* 0x00000000060b7984 */ /* 0x0010a60000000800 */
[----:B------:R-:W-:Y:S01]  /*2a80*/  ISETP.GE.U32.AND P0, PT, R0, 0x7, PT ;  /* 0x000000070000780c */ /* 0x000fe20003f06070 */
[----:B-1----:R0:W1:Y:S01]  /*2a90*/  LDS R8, [R5] ;  /* 0x0000000005087984 */ /* 0x0020620000000800 */
[----:B------:R-:W-:-:S05]  /*2aa0*/  VIADD R0, R7, 0xffffffff ;  /* 0xffffffff07007836 */ /* 0x000fca0000000000 */
[----:B------:R-:W-:-:S06]  /*2ab0*/  LOP3.LUT R7, R0, 0x7, RZ, 0xc0, !PT ;  /* 0x0000000700077812 */ /* 0x000fcc00078ec0ff */
[----:B------:R-:W-:Y:S05]  /*2ac0*/  @!P0 BRA `(.L_x_35) ;  /* 0x0000000000e88947 */ /* 0x000fea0003800000 */
[----:B------:R-:W-:Y:S01]  /*2ad0*/  USHF.L.U32 UR6, UR7, 0x2, URZ ;  /* 0x0000000207067899 */ /* 0x000fe200080006ff */
[----:B------:R-:W-:Y:S01]  /*2ae0*/  LOP3.LUT R10, R0, 0xfffffff8, RZ, 0xc0, !PT ;  /* 0xfffffff8000a7812 */ /* 0x000fe200078ec0ff */
[----:B------:R-:W-:-:S04]  /*2af0*/  IMAD.MOV.U32 R9, RZ, RZ, RZ ;  /* 0x000000ffff097224 */ /* 0x000fc800078e00ff */
[----:B------:R-:W-:Y:S01]  /*2b00*/  LEA R3, R3, UR6, 0x2 ;  /* 0x0000000603037c11 */ /* 0x000fe2000f8e10ff */
[----:B------:R-:W-:-:S07]  /*2b10*/  IMAD.MOV R10, RZ, RZ, -R10 ;  /* 0x000000ffff0a7224 */ /* 0x000fce00078e0a0a */
.L_x_36:
[----:B------:R-:W2:Y:S01]  /*2b20*/  LDS R16, [R3+UR5] ;  /* 0x0000000503107984 */ /* 0x000ea20008000800 */
[C---:B------:R-:W-:Y:S02]  /*2b30*/  VIADD R15, R3.reuse, UR4 ;  /* 0x00000004030f7c36 */ /* 0x040fe40008000000 */
[----:B------:R-:W-:Y:S01]  /*2b40*/  VIADD R14, R3, UR5 ;  /* 0x00000005030e7c36 */ /* 0x000fe20008000000 */
[----:B------:R-:W1:Y:S01]  /*2b50*/  LDS R13, [R3+UR4] ;  /* 0x00000004030d7984 */ /* 0x000e620008000800 */
[----:B------:R-:W-:Y:S01]  /*2b60*/  VIADD R10, R10, 0x8 ;  /* 0x000000080a0a7836 */ /* 0x000fe20000000000 */
[----:B------:R-:W-:Y:S01]  /*2b70*/  IADD3 R25, PT, PT, R15, UR6, RZ ;  /* 0x000000060f197c10 */ /* 0x000fe2000fffe0ff */
[----:B------:R-:W-:Y:S01]  /*2b80*/  VIADD R17, R14, UR6 ;  /* 0x000000060e117c36 */ /* 0x000fe20008000000 */
[----:B------:R-:W3:Y:S01]  /*2b90*/  LDS R12, [R15+UR6] ;  /* 0x000000060f0c7984 */ /* 0x000ee20008000800 */
[----:B------:R-:W-:Y:S01]  /*2ba0*/  VIADD R9, R9, 0x8 ;  /* 0x0000000809097836 */ /* 0x000fe20000000000 */
[----:B------:R-:W-:Y:S01]  /*2bb0*/  ISETP.NE.AND P0, PT, R10, RZ, PT ;  /* 0x000000ff0a00720c */ /* 0x000fe20003f05270 */
[----:B------:R-:W-:Y:S01]  /*2bc0*/  VIADD R23, R25, UR6 ;  /* 0x0000000619177c36 */ /* 0x000fe20008000000 */
[----:B------:R-:W4:Y:S01]  /*2bd0*/  LDS R14, [R14+UR6] ;  /* 0x000000060e0e7984 */ /* 0x000f220008000800 */
[----:B------:R-:W-:-:S02]  /*2be0*/  VIADD R24, R17, UR6 ;  /* 0x0000000611187c36 */ /* 0x000fc40008000000 */
[----:B------:R-:W-:Y:S01]  /*2bf0*/  VIADD R21, R23, UR6 ;  /* 0x0000000617157c36 */ /* 0x000fe20008000000 */
[----:B------:R-:W5:Y:S01]  /*2c00*/  LDS R25, [R25+UR6] ;  /* 0x0000000619197984 */ /* 0x000f620008000800 */
[----:B------:R-:W-:-:S03]  /*2c10*/  VIADD R22, R24, UR6 ;  /* 0x0000000618167c36 */ /* 0x000fc60008000000 */
[----:B------:R-:W-:Y:S01]  /*2c20*/  LDS R24, [R24+UR6] ;  /* 0x0000000618187984 */ /* 0x000fe20008000800 */
[----:B------:R-:W-:-:S03]  /*2c30*/  VIADD R20, R22, UR6 ;  /* 0x0000000616147c36 */ /* 0x000fc60008000000 */
[----:B------:R-:W0:Y:S01]  /*2c40*/  LDS R23, [R23+UR6] ;  /* 0x0000000617177984 */ /* 0x000e220008000800 */
[----:B------:R-:W-:-:S03]  /*2c50*/  VIADD R19, R20, UR6 ;  /* 0x0000000614137c36 */ /* 0x000fc60008000000 */
[----:B------:R-:W-:Y:S04]  /*2c60*/  LDS R22, [R22+UR6] ;  /* 0x0000000616167984 */ /* 0x000fe80008000800 */
[----:B------:R-:W-:Y:S01]  /*2c70*/  LDS R20, [R20+UR6] ;  /* 0x0000000614147984 */ /* 0x000fe20008000800 */
[----:B--2---:R-:W-:Y:S01]  /*2c80*/  FADD R27, R16, R11 ;  /* 0x0000000b101b7221 */ /* 0x004fe20000000000 */
[----:B------:R-:W-:Y:S02]  /*2c90*/  VIADD R16, R21, UR6 ;  /* 0x0000000615107c36 */ /* 0x000fe40008000000 */
[----:B------:R2:W0:Y:S01]  /*2ca0*/  LDS R11, [R17+UR6] ;  /* 0x00000006110b7984 */ /* 0x0004220008000800 */
[----:B-1----:R-:W-:-:S03]  /*2cb0*/  FADD R13, R13, R8 ;  /* 0x000000080d0d7221 */ /* 0x002fc60000000000 */
[----:B------:R-:W1:Y:S01]  /*2cc0*/  LDS R21, [R21+UR6] ;  /* 0x0000000615157984 */ /* 0x000e620008000800 */
[----:B------:R-:W-:Y:S01]  /*2cd0*/  IADD3 R18, PT, PT, R16, UR6, RZ ;  /* 0x0000000610127c10 */ /* 0x000fe2000fffe0ff */
[----:B------:R-:W1:Y:S01]  /*2ce0*/  LDC R8, c[0x0][0x360] ;  /* 0x0000d800ff087b82 */ /* 0x000e620000000800 */
[----:B---3--:R-:W-:Y:S01]  /*2cf0*/  FADD R12, R13, R12 ;  /* 0x0000000c0d0c7221 */ /* 0x008fe20000000000 */
[----:B------:R-:W3:Y:S01]  /*2d00*/  LDS R16, [R16+UR6] ;  /* 0x0000000610107984 */ /* 0x000ee20008000800 */
[----:B--2---:R-:W-:Y:S02]  /*2d10*/  VIADD R17, R19, UR6 ;  /* 0x0000000613117c36 */ /* 0x004fe40008000000 */
[----:B----4-:R-:W-:Y:S01]  /*2d20*/  FADD R14, R27, R14 ;  /* 0x0000000e1b0e7221 */ /* 0x010fe20000000000 */
[----:B------:R-:W-:Y:S01]  /*2d30*/  VIADD R15, R18, UR6 ;  /* 0x00000006120f7c36 */ /* 0x000fe20008000000 */
[----:B------:R-:W2:Y:S01]  /*2d40*/  LDS R19, [R19+UR6] ;  /* 0x0000000613137984 */ /* 0x000ea20008000800 */
[----:B-----5:R-:W-:-:S03]  /*2d50*/  FADD R12, R12, R25 ;  /* 0x000000190c0c7221 */ /* 0x020fc60000000000 */
[----:B------:R-:W4:Y:S04]  /*2d60*/  LDS R18, [R18+UR6] ;  /* 0x0000000612127984 */ /* 0x000f280008000800 */
[----:B------:R-:W5:Y:S01]  /*2d70*/  LDS R17, [R17+UR6] ;  /* 0x0000000611117984 */ /* 0x000f620008000800 */
[----:B0-----:R-:W-:-:S03]  /*2d80*/  FADD R12, R12, R23 ;  /* 0x000000170c0c7221 */ /* 0x001fc60000000000 */
[----:B------:R-:W0:Y:S01]  /*2d90*/  LDS R15, [R15+UR6] ;  /* 0x000000060f0f7984 */ /* 0x000e220008000800 */
[----:B-1----:R-:W-:Y:S02]  /*2da0*/  IMAD R3, R8, 0x20, R3 ;  /* 0x0000002008037824 */ /* 0x002fe400078e0203 */
[----:B------:R-:W-:-:S04]  /*2db0*/  FADD R11, R14, R11 ;  /* 0x0000000b0e0b7221 */ /* 0x000fc80000000000 */
[----:B------:R-:W-:Y:S01]  /*2dc0*/  FADD R11, R11, R24 ;  /* 0x000000180b0b7221 */ /* 0x000fe20000000000 */
[----:B------:R-:W-:-:S03]  /*2dd0*/  FADD R21, R12, R21 ;  /* 0x000000150c157221 */ /* 0x000fc60000000000 */
[----:B------:R-:W-:Y:S01]  /*2de0*/  FADD R11, R11, R22 ;  /* 0x000000160b0b7221 */ /* 0x000fe20000000000 */
[----:B---3--:R-:W-:-:S03]  /*2df0*/  FADD R21, R21, R16 ;  /* 0x0000001015157221 */ /* 0x008fc60000000000 */
[----:B------:R-:W-:-:S04]  /*2e00*/  FADD R20, R11, R20 ;  /* 0x000000140b147221 */ /* 0x000fc80000000000 */
[----:B--2---:R-:W-:Y:S01]  /*2e10*/  FADD R20, R20, R19 ;  /* 0x0000001314147221 */ /* 0x004fe20000000000 */
[----:B----4-:R-:W-:-:S03]  /*2e20*/  FADD R18, R21, R18 ;  /* 0x0000001215127221 */ /* 0x010fc60000000000 */
[----:B-----5:R-:W-:Y:S01]  /*2e30*/  FADD R11, R20, R17 ;  /* 0x00000011140b7221 */ /* 0x020fe20000000000 */
[----:B0-----:R-:W-:Y:S01]  /*2e40*/  FADD R8, R18, R15 ;  /* 0x0000000f12087221 */ /* 0x001fe20000000000 */
[----:B------:R-:W-:Y:S06]  /*2e50*/  @P0 BRA `(.L_x_36) ;  /* 0xfffffffc00300947 */ /* 0x000fec000383ffff */
[----:B------:R-:W-:-:S07]  /*2e60*/  VIADD R9, R9, 0x1 ;  /* 0x0000000109097836 */ /* 0x000fce0000000000 */
.L_x_35:
[----:B------:R-:W-:-:S13]  /*2e70*/  ISETP.NE.AND P0, PT, R7, RZ, PT ;  /* 0x000000ff0700720c */ /* 0x000fda0003f05270 */
[----:B------:R-:W-:Y:S05]  /*2e80*/  @!P0 BRA `(.L_x_37) ;  /* 0x0000000000ec8947 */ /* 0x000fea0003800000 */
[----:B------:R-:W-:Y:S02]  /*2e90*/  ISETP.GE.U32.AND P0, PT, R7, 0x4, PT ;  /* 0x000000040700780c */ /* 0x000fe40003f06070 */
[----:B------:R-:W-:-:S04]  /*2ea0*/  LOP3.LUT R17, R0, 0x3, RZ, 0xc0, !PT ;  /* 0x0000000300117812 */ /* 0x000fc800078ec0ff */
[----:B------:R-:W-:-:S07]  /*2eb0*/  ISETP.NE.AND P1, PT, R17, RZ, PT ;  /* 0x000000ff1100720c */ /* 0x000fce0003f25270 */
[----:B------:R-:W-:Y:S06]  /*2ec0*/  @!P0 BRA `(.L_x_38) ;  /* 0x00000000006c8947 */ /* 0x000fec0003800000 */
[----:B------:R-:W3:Y:S01]  /*2ed0*/  LDC R19, c[0x0][0x360] ;  /* 0x0000d800ff137b82 */ /* 0x000ee20000000800 */
[C---:B------:R-:W-:Y:S01]  /*2ee0*/  IMAD R3, R9.reuse, UR7, RZ ;  /* 0x0000000709037c24 */ /* 0x040fe2000f8e02ff */
[----:B------:R-:W-:-:S03]  /*2ef0*/  IADD3 R9, PT, PT, R9, 0x4, RZ ;  /* 0x0000000409097810 */ /* 0x000fc60007ffe0ff */
[C---:B------:R-:W-:Y:S01]  /*2f00*/  IMAD R7, R3.reuse, 0x4, R6 ;  /* 0x0000000403077824 */ /* 0x040fe200078e0206 */
[----:B------:R-:W-:-:S04]  /*2f10*/  LEA R3, R3, R5, 0x2 ;  /* 0x0000000503037211 */ /* 0x000fc800078e10ff */
[----:B------:R-:W2:Y:S01]  /*2f20*/  LDS R10, [R7] ;  /* 0x00000000070a7984 */ /* 0x000ea20000000800 */
[C---:B---3--:R-:W-:Y:S02]  /*2f30*/  IMAD R12, R19.reuse, 0x4, R7 ;  /* 0x00000004130c7824 */ /* 0x048fe400078e0207 */
[C---:B------:R-:W-:Y:S02]  /*2f40*/  IMAD R14, R19.reuse, 0x4, R3 ;  /* 0x00000004130e7824 */ /* 0x040fe400078e0203 */
[----:B------:R-:W1:Y:S01]  /*2f50*/  LDS R3, [R3] ;  /* 0x0000000003037984 */ /* 0x000e620000000800 */
[C---:B------:R-:W-:Y:S02]  /*2f60*/  IMAD R15, R19.reuse, 0x4, R12 ;  /* 0x00000004130f7824 */ /* 0x040fe400078e020c */
[C---:B------:R-:W-:Y:S01]  /*2f70*/  IMAD R16, R19.reuse, 0x4, R14 ;  /* 0x0000000413107824 */ /* 0x040fe200078e020e */
[----:B------:R-:W3:Y:S01]  /*2f80*/  LDS R13, [R12] ;  /* 0x000000000c0d7984 */ /* 0x000ee20000000800 */
[----:B------:R-:W-:-:S02]  /*2f90*/  IMAD R18, R19, 0x4, R15 ;  /* 0x0000000413127824 */ /* 0x000fc400078e020f */
[----:B------:R-:W-:Y:S01]  /*2fa0*/  IMAD R19, R19, 0x4, R16 ;  /* 0x0000000413137824 */ /* 0x000fe200078e0210 */
[----:B------:R-:W4:Y:S04]  /*2fb0*/  LDS R14, [R14] ;  /* 0x000000000e0e7984 */ /* 0x000f280000000800 */
[----:B------:R-:W5:Y:S04]  /*2fc0*/  LDS R15, [R15] ;  /* 0x000000000f0f7984 */ /* 0x000f680000000800 */
[----:B------:R-:W0:Y:S04]  /*2fd0*/  LDS R16, [R16] ;  /* 0x0000000010107984 */ /* 0x000e280000000800 */
[----:B------:R-:W0:Y:S01]  /*2fe0*/  LDS R7, [R18] ;  /* 0x0000000012077984 */ /* 0x000e220000000800 */
[----:B--2---:R-:W-:-:S03]  /*2ff0*/  FADD R10, R11, R10 ;  /* 0x0000000a0b0a7221 */ /* 0x004fc60000000000 */
[----:B------:R-:W2:Y:S01]  /*3000*/  LDS R20, [R19] ;  /* 0x0000000013147984 */ /* 0x000ea20000000800 */
[----:B-1----:R-:W-:Y:S01]  /*3010*/  FADD R3, R8, R3 ;  /* 0x0000000308037221 */ /* 0x002fe20000000000 */
[----:B---3--:R-:W-:-:S03]  /*3020*/  FADD R10, R10, R13 ;  /* 0x0000000d0a0a7221 */ /* 0x008fc60000000000 */
[----:B----4-:R-:W-:Y:S01]  /*3030*/  FADD R3, R3, R14 ;  /* 0x0000000e03037221 */ /* 0x010fe20000000000 */
[----:B-----5:R-:W-:-:S03]  /*3040*/  FADD R10, R10, R15 ;  /* 0x0000000f0a0a7221 */ /* 0x020fc60000000000 */
[----:B0-----:R-:W-:Y:S01]  /*3050*/  FADD R3, R3, R16 ;  /* 0x0000001003037221 */ /* 0x001fe20000000000 */
[----:B------:R-:W-:-:S03]  /*3060*/  FADD R11, R10, R7 ;  /* 0x000000070a0b7221 */ /* 0x000fc60000000000 */
[----:B--2---:R-:W-:-:S07]  /*3070*/  FADD R8, R3, R20 ;  /* 0x0000001403087221 */ /* 0x004fce0000000000 */
.L_x_38:
[----:B------:R-:W-:Y:S05]  /*3080*/  @!P1 BRA `(.L_x_37) ;  /* 0x00000000006c9947 */ /* 0x000fea0003800000 */
[----:B------:R-:W-:Y:S02]  /*3090*/  ISETP.NE.AND P0, PT, R17, 0x1, PT ;  /* 0x000000011100780c */ /* 0x000fe40003f05270 */
[----:B------:R-:W-:-:S04]  /*30a0*/  LOP3.LUT R0, R0, 0x1, RZ, 0xc0, !PT ;  /* 0x0000000100007812 */ /* 0x000fc800078ec0ff */
[----:B------:R-:W-:-:S07]  /*30b0*/  ISETP.NE.U32.AND P1, PT, R0, 0x1, PT ;  /* 0x000000010000780c */ /* 0x000fce0003f25070 */
[----:B------:R-:W-:Y:S06]  /*30c0*/  @!P0 BRA `(.L_x_39) ;  /* 0x00000000003c8947 */ /* 0x000fec0003800000 */
[----:B------:R-:W3:Y:S01]  /*30d0*/  LDC R12, c[0x0][0x360] ;  /* 0x0000d800ff0c7b82 */ /* 0x000ee20000000800 */
[C---:B------:R-:W-:Y:S02]  /*30e0*/  IMAD R0, R9.reuse, UR7, RZ ;  /* 0x0000000709007c24 */ /* 0x040fe4000f8e02ff */
[----:B------:R-:W-:Y:S02]  /*30f0*/  VIADD R9, R9, 0x2 ;  /* 0x0000000209097836 */ /* 0x000fe40000000000 */
[C---:B------:R-:W-:Y:S02]  /*3100*/  IMAD R3, R0.reuse, 0x4, R6 ;  /* 0x0000000400037824 */ /* 0x040fe400078e0206 */
[----:B------:R-:W-:-:S03]  /*3110*/  IMAD R7, R0, 0x4, R5 ;  /* 0x0000000400077824 */ /* 0x000fc600078e0205 */
[----:B------:R-:W2:Y:S01]  /*3120*/  LDS R0, [R3] ;  /* 0x0000000003007984 */ /* 0x000ea20000000800 */
[C---:B---3--:R-:W-:Y:S02]  /*3130*/  IMAD R10, R12.reuse, 0x4, R3 ;  /* 0x000000040c0a7824 */ /* 0x048fe400078e0203 */
[----:B------:R-:W-:Y:S02]  /*3140*/  IMAD R12, R12, 0x4, R7 ;  /* 0x000000040c0c7824 */ /* 0x000fe400078e0207 */
[----:B------:R-:W1:Y:S04]  /*3150*/  LDS R7, [R7] ;  /* 0x0000000007077984 */ /* 0x000e680000000800 */
[----:B------:R-:W3:Y:S04]  /*3160*/  LDS R13, [R10] ;  /* 0x000000000a0d7984 */ /* 0x000ee80000000800 */
[----:B------:R-:W4:Y:S01]  /*3170*/  LDS R15, [R12] ;  /* 0x000000000c0f7984 */ /* 0x000f220000000800 */
[----:B--2---:R-:W-:Y:S01]  /*3180*/  FADD R0, R11, R0 ;  /* 0x000000000b007221 */ /* 0x004fe20000000000 */
[----:B-1----:R-:W-:-:S03]  /*3190*/  FADD R8, R8, R7 ;  /* 0x0000000708087221 */ /* 0x002fc60000000000 */
[----:B---3--:R-:W-:Y:S01]  /*31a0*/  FADD R11, R0, R13 ;  /* 0x0000000d000b7221 */ /* 0x008fe20000000000 */
[----:B----4-:R-:W-:-:S07]  /*31b0*/  FADD R8, R8, R15 ;  /* 0x0000000f08087221 */ /* 0x010fce0000000000 */
.L_x_39:
[----:B------:R-:W-:Y:S05]  /*31c0*/  @P1 BRA `(.L_x_37) ;  /* 0x00000000001c1947 */ /* 0x000fea0003800000 */
[----:B------:R-:W-:-:S04]  /*31d0*/  IMAD R9, R9, UR7, RZ ;  /* 0x0000000709097c24 */ /* 0x000fc8000f8e02ff */
[C---:B------:R-:W-:Y:S01]  /*31e0*/  IMAD R0, R9.reuse, 0x4, R6 ;  /* 0x0000000409007824 */ /* 0x040fe200078e0206 */
[----:B------:R-:W-:-:S05]  /*31f0*/  LEA R9, R9, R5, 0x2 ;  /* 0x0000000509097211 */ /* 0x000fca00078e10ff */
[----:B------:R-:W2:Y:S04]  /*3200*/  LDS R0, [R0] ;  /* 0x0000000000007984 */ /* 0x000ea80000000800 */
[----:B------:R-:W1:Y:S01]  /*3210*/  LDS R9, [R9] ;  /* 0x0000000009097984 */ /* 0x000e620000000800 */
[----:B--2---:R-:W-:Y:S01]  /*3220*/  FADD R11, R11, R0 ;  /* 0x000000000b0b7221 */ /* 0x004fe20000000000 */
[----:B-1----:R-:W-:-:S07]  /*3230*/  FADD R8, R8, R9 ;  /* 0x0000000908087221 */ /* 0x002fce0000000000 */
.L_x_37:
[----:B--2---:R2:W-:Y:S04]  /*3240*/  STS [R6], R11 ;  /* 0x0000000b06007388 */ /* 0x0045e80000000800 */
[----:B-1----:R2:W-:Y:S02]  /*3250*/  STS [R5], R8 ;  /* 0x0000000805007388 */ /* 0x0025e40000000800 */
.L_x_34:
[----:B0-2---:R-:W0:Y:S02]  /*3260*/  LDC.64 R6, c[0x0][0x388] ;  /* 0x0000e200ff067b82 */ /* 0x005e240000000a00 */
[----:B0-----:R-:W-:-:S05]  /*3270*/  IMAD.WIDE.U32 R6, R4, 0x8, R6 ;  /* 0x0000000804067825 */ /* 0x001fca00078e0006 */
[----:B------:R-:W2:Y:S01]  /*3280*/  LDG.E.64 R12, desc[UR8][R6.64] ;  /* 0x00000008060c7981 */ /* 0x000ea2000c1e1b00 */
[----:B------:R-:W0:Y:S01]  /*3290*/  F2F.F64.F32 R4, R11 ;  /* 0x0000000b00047310 */ /* 0x000e220000201800 */
[----:B------:R-:W-:Y:S01]  /*32a0*/  UMOV UR10, 0x66666666 ;  /* 0x66666666000a7882 */ /* 0x000fe20000000000 */
[----:B------:R-:W-:Y:S01]  /*32b0*/  UMOV UR11, 0x40de6666 ;  /* 0x40de6666000b7882 */ /* 0x000fe20000000000 */
[----:B------:R-:W-:Y:S01]  /*32c0*/  IMAD.SHL.U32 R19, R2, 0x2, RZ ;  /* 0x0000000202137824 */ /* 0x000fe200078e00ff */
[----:B0-----:R-:W-:-:S10]  /*32d0*/  DMUL R4, R4, UR10 ;  /* 0x0000000a04047c28 */ /* 0x001fd40008000000 */
[----:B------:R-:W0:Y:S02]  /*32e0*/  F2I.F64.TRUNC R4, R4 ;  /* 0x0000000400047311 */ /* 0x000e24000030d100 */
[----:B0-----:R-:W-:Y:S01]  /*32f0*/  LOP3.LUT R17, R4, 0xfffe, RZ, 0xc0, !PT ;  /* 0x0000fffe04117812 */ /* 0x001fe200078ec0ff */
[----:B--2---:R-:W-:-:S05]  /*3300*/  IMAD.WIDE.U32 R12, R19, 0x2, R12 ;  /* 0x00000002130c7825 */ /* 0x004fca00078e000c */
[----:B------:R-:W-:Y:S04]  /*3310*/  STG.E.U16 desc[UR8][R12.64], R17 ;  /* 0x000000110c007986 */ /* 0x000fe8000c101508 */
[----:B------:R-:W2:Y:S01]  /*3320*/  LDG.E.64 R14, desc[UR8][R6.64] ;  /* 0x00000008060e7981 */ /* 0x000ea2000c1e1b00 */
[----:B-1----:R-:W0:Y:S02]  /*3330*/  F2F.F64.F32 R8, R8 ;  /* 0x0000000800087310 */ /* 0x002e240000201800 */
[----:B0-----:R-:W-:-:S10]  /*3340*/  DMUL R2, R8, UR10 ;  /* 0x0000000a08027c28 */ /* 0x001fd40008000000 */
[----:B------:R-:W0:Y:S02]  /*3350*/  F2I.F64.TRUNC R2, R2 ;  /* 0x0000000200027311 */ /* 0x000e24000030d100 */
[----:B0-----:R-:W-:Y:S01]  /*3360*/  LOP3.LUT R9, R2, 0xfffe, RZ, 0xc0, !PT ;  /* 0x0000fffe02097812 */ /* 0x001fe200078ec0ff */
[----:B--2---:R-:W-:-:S05]  /*3370*/  IMAD.WIDE.U32 R14, R19, 0x2, R14 ;  /* 0x00000002130e7825 */ /* 0x004fca00078e000e */
[----:B------:R-:W-:Y:S01]  /*3380*/  STG.E.U16 desc[UR8][R14.64+0x2], R9 ;  /* 0x000002090e007986 */ /* 0x000fe2000c101508 */
[----:B------:R-:W-:Y:S05]  /*3390*/  EXIT ;  /* 0x000000000000794d */ /* 0x000fea0003800000 */
        .weak           $__internal_0_$__cuda_sm3x_div_rn_noftz_f32_slowpath
        .type           $__internal_0_$__cuda_sm3x_div_rn_noftz_f32_slowpath,@function
        .size           $__internal_0_$__cuda_sm3x_div_rn_noftz_f32_slowpath,(.L_x_49 - $__internal_0_$__cuda_sm3x_div_rn_noftz_f32_slowpath)
$__internal_0_$__cuda_sm3x_div_rn_noftz_f32_slowpath:
[--C-:B------:R-:W-:Y:S01]  /*33a0*/  SHF.R.U32.HI R10, RZ, 0x17, R3.reuse ;  /* 0x00000017ff0a7819 */ /* 0x100fe20000011603 */
[----:B------:R-:W-:Y:S01]  /*33b0*/  IMAD.MOV.U32 R11, RZ, RZ, R3 ;  /* 0x000000ffff0b7224 */ /* 0x000fe200078e0003 */
[----:B------:R-:W-:Y:S02]  /*33c0*/  SHF.R.U32.HI R9, RZ, 0x17, R0 ;  /* 0x00000017ff097819 */ /* 0x000fe40000011600 */
[----:B------:R-:W-:Y:S02]  /*33d0*/  LOP3.LUT R10, R10, 0xff, RZ, 0xc0, !PT ;  /* 0x000000ff0a0a7812 */ /* 0x000fe400078ec0ff */
[----:B------:R-:W-:-:S03]  /*33e0*/  LOP3.LUT R14, R9, 0xff, RZ, 0xc0, !PT ;  /* 0x000000ff090e7812 */ /* 0x000fc600078ec0ff */
[----:B------:R-:W-:Y:S02]  /*33f0*/  VIADD R13, R10, 0xffffffff ;  /* 0xffffffff0a0d7836 */ /* 0x000fe40000000000 */
[----:B------:R-:W-:-:S03]  /*3400*/  VIADD R12, R14, 0xffffffff ;  /* 0xffffffff0e0c7836 */ /* 0x000fc60000000000 */
[----:B------:R-:W-:-:S04]  /*3410*/  ISETP.GT.U32.AND P0, PT, R13, 0xfd, PT ;  /* 0x000000fd0d00780c */ /* 0x000fc80003f04070 */
[----:B------:R-:W-:-:S13]  /*3420*/  ISETP.GT.U32.OR P0, PT, R12, 0xfd, P0 ;  /* 0x000000fd0c00780c */ /* 0x000fda0000704470 */
[----:B------:R-:W-:Y:S01]  /*3430*/  @!P0 IMAD.MOV.U32 R9, RZ, RZ, RZ ;  /* 0x000000ffff098224 */ /* 0x000fe200078e00ff */
[----:B------:R-:W-:Y:S06]  /*3440*/  @!P0 BRA `(.L_x_40) ;  /* 0x0000000000648947 */ /* 0x000fec0003800000 */
[----:B------:R-:W-:-:S13]  /*3450*/  FSETP.GTU.FTZ.AND P0, PT, |R0|, +INF , PT ;  /* 0x7f8000000000780b */ /* 0x000fda0003f1c200 */
[----:B------:R-:W-:Y:S05]  /*3460*/  @P0 BRA `(.L_x_41) ;  /* 0x0000000400540947 */ /* 0x000fea0003800000 */
[----:B------:R-:W-:-:S13]  /*3470*/  FSETP.GTU.FTZ.AND P0, PT, |R3|, +INF , PT ;  /* 0x7f8000000300780b */ /* 0x000fda0003f1c200 */
[----:B------:R-:W-:Y:S05]  /*3480*/  @P0 BRA `(.L_x_41) ;  /* 0x00000004004c0947 */ /* 0x000fea0003800000 */
[----:B------:R-:W-:-:S13]  /*3490*/  LOP3.LUT P0, RZ, R11, 0x7fffffff, R0, 0xc8, !PT ;  /* 0x7fffffff0bff7812 */ /* 0x000fda000780c800 */
[----:B------:R-:W-:Y:S05]  /*34a0*/  @!P0 BRA `(.L_x_42) ;  /* 0x00000004003c8947 */ /* 0x000fea0003800000 */
[----:B------:R-:W-:Y:S01]  /*34b0*/  FADD.FTZ R9, |R0|, -RZ ;  /* 0x800000ff00097221 */ /* 0x000fe20000010200 */
[----:B------:R-:W-:-:S04]  /*34c0*/  FADD.FTZ R15, |R3|, -RZ ;  /* 0x800000ff030f7221 */ /* 0x000fc80000010200 */
[----:B------:R-:W-:Y:S02]  /*34d0*/  FSETP.NEU.FTZ.AND P0, PT, R9, +INF , PT ;  /* 0x7f8000000900780b */ /* 0x000fe40003f1d000 */
[----:B------:R-:W-:Y:S02]  /*34e0*/  FSETP.NEU.FTZ.AND P2, PT, R15, +INF , PT ;  /* 0x7f8000000f00780b */ /* 0x000fe40003f5d000 */
[----:B------:R-:W-:-:S11]  /*34f0*/  FSETP.NEU.FTZ.AND P1, PT, R9, +INF , PT ;  /* 0x7f8000000900780b */ /* 0x000fd60003f3d000 */
[----:B------:R-:W-:Y:S05]  /*3500*/  @!P2 BRA !P0, `(.L_x_42) ;  /* 0x000000040024a947 */ /* 0x000fea0004000000 */
[----:B------:R-:W-:-:S04]  /*3510*/  LOP3.LUT P0, RZ, R0, 0x7fffffff, RZ, 0xc0, !PT ;  /* 0x7fffffff00ff7812 */ /* 0x000fc8000780c0ff */
[----:B------:R-:W-:-:S13]  /*3520*/  PLOP3.LUT P0, PT, P2, P0, PT, 0x2f, 0xf2 ;  /* 0x0000000000f2781c */ /* 0x000fda0001700577 */
[----:B------:R-:W-:Y:S05]  /*3530*/  @P0 BRA `(.L_x_43) ;  /* 0x0000000400100947 */ /* 0x000fea0003800000 */
[----:B------:R-:W-:-:S04]  /*3540*/  LOP3.LUT P0, RZ, R11, 0x7fffffff, RZ, 0xc0, !PT ;  /* 0x7fffffff0bff7812 */ /* 0x000fc8000780c0ff */
[----:B------:R-:W-:-:S13]  /*3550*/  PLOP3.LUT P0, PT, P1, P0, PT, 0x2f, 0xf2 ;  /* 0x0000000000f2781c */ /* 0x000fda0000f00577 */
[----:B------:R-:W-:Y:S05]  /*3560*/  @P0 BRA `(.L_x_44) ;  /* 0x0000000000f80947 */ /* 0x000fea0003800000 */
[----:B------:R-:W-:Y:S02]  /*3570*/  ISETP.GE.AND P0, PT, R12, RZ, PT ;  /* 0x000000ff0c00720c */ /* 0x000fe40003f06270 */
[----:B------:R-:W-:-:S11]  /*3580*/  ISETP.GE.AND P1, PT, R13, RZ, PT ;  /* 0x000000ff0d00720c */ /* 0x000fd60003f26270 */
[----:B------:R-:W-:Y:S01]  /*3590*/  @P0 IMAD.MOV.U32 R9, RZ, RZ, RZ ;  /* 0x000000ffff090224 */ /* 0x000fe200078e00ff */
[----:B------:R-:W-:Y:S01]  /*35a0*/  @!P0 MOV R9, 0xffffffc0 ;  /* 0xffffffc000098802 */ /* 0x000fe20000000f00 */
[----:B------:R-:W-:Y:S01]  /*35b0*/  @!P0 FFMA R0, R0, 1.84467440737095516160e+19, RZ ;  /* 0x5f80000000008823 */ /* 0x000fe200000000ff */
[----:B------:R-:W-:-:S03]  /*35c0*/  @!P1 FFMA R11, R3, 1.84467440737095516160e+19, RZ ;  /* 0x5f800000030b9823 */ /* 0x000fc600000000ff */
[----:B------:R-:W-:-:S07]  /*35d0*/  @!P1 VIADD R9, R9, 0x40 ;  /* 0x0000004009099836 */ /* 0x000fce0000000000 */
.L_x_40:
[----:B------:R-:W-:-:S05]  /*35e0*/  LEA R12, R10, 0xc0800000, 0x17 ;  /* 0xc08000000a0c7811 */ /* 0x000fca00078eb8ff */
[----:B------:R-:W-:Y:S02]  /*35f0*/  IMAD.IADD R12, R11, 0x1, -R12 ;  /* 0x000000010b0c7824 */ /* 0x000fe400078e0a0c */
[----:B------:R-:W-:Y:S02]  /*3600*/  VIADD R11, R14, 0xffffff81 ;  /* 0xffffff810e0b7836 */ /* 0x000fe40000000000 */
[----:B------:R0:W1:Y:S01]  /*3610*/  MUFU.RCP R13, R12 ;  /* 0x0000000c000d7308 */ /* 0x0000620000001000 */
[----:B------:R-:W-:Y:S01]  /*3620*/  FADD.FTZ R15, -R12, -RZ ;  /* 0x800000ff0c0f7221 */ /* 0x000fe20000010100 */
[C---:B------:R-:W-:Y:S01]  /*3630*/  IMAD R0, R11.reuse, -0x800000, R0 ;  /* 0xff8000000b007824 */ /* 0x040fe200078e0200 */
[----:B0-----:R-:W-:-:S05]  /*3640*/  IADD3 R12, PT, PT, R11, 0x7f, -R10 ;  /* 0x0000007f0b0c7810 */ /* 0x001fca0007ffe80a */
[----:B------:R-:W-:Y:S02]  /*3650*/  IMAD.IADD R9, R12, 0x1, R9 ;  /* 0x000000010c097824 */ /* 0x000fe400078e0209 */
[----:B-1----:R-:W-:-:S04]  /*3660*/  FFMA R14, R13, R15, 1 ;  /* 0x3f8000000d0e7423 */ /* 0x002fc8000000000f */
[----:B------:R-:W-:-:S04]  /*3670*/  FFMA R16, R13, R14, R13 ;  /* 0x0000000e0d107223 */ /* 0x000fc8000000000d */
[----:B------:R-:W-:-:S04]  /*3680*/  FFMA R13, R0, R16, RZ ;  /* 0x00000010000d7223 */ /* 0x000fc800000000ff */
[----:B------:R-:W-:-:S04]  /*3690*/  FFMA R14, R15, R13, R0 ;  /* 0x0000000d0f0e7223 */ /* 0x000fc80000000000 */
[----:B------:R-:W-:-:S04]  /*36a0*/  FFMA R13, R16, R14, R13 ;  /* 0x0000000e100d7223 */ /* 0x000fc8000000000d */
[----:B------:R-:W-:-:S04]  /*36b0*/  FFMA R14, R15, R13, R0 ;  /* 0x0000000d0f0e7223 */ /* 0x000fc80000000000 */
[----:B------:R-:W-:-:S05]  /*36c0*/  FFMA R0, R16, R14, R13 ;  /* 0x0000000e10007223 */ /* 0x000fca000000000d */
[----:B------:R-:W-:-:S04]  /*36d0*/  SHF.R.U32.HI R10, RZ, 0x17, R0 ;  /* 0x00000017ff0a7819 */ /* 0x000fc80000011600 */
[----:B------:R-:W-:-:S05]  /*36e0*/  LOP3.LUT R10, R10, 0xff, RZ, 0xc0, !PT ;  /* 0x000000ff0a0a7812 */ /* 0x000fca00078ec0ff */
[----:B------:R-:W-:-:S04]  /*36f0*/  IMAD.IADD R15, R10, 0x1, R9 ;  /* 0x000000010a0f7824 */ /* 0x000fc800078e0209 */
[----:B------:R-:W-:-:S05]  /*3700*/  VIADD R10, R15, 0xffffffff ;  /* 0xffffffff0f0a7836 */ /* 0x000fca0000000000 */
[----:B------:R-:W-:-:S13]  /*3710*/  ISETP.GE.U32.AND P0, PT, R10, 0xfe, PT ;  /* 0x000000fe0a00780c */ /* 0x000fda0003f06070 */
[----:B------:R-:W-:Y:S05]  /*3720*/  @!P0 BRA `(.L_x_45) ;  /* 0x0000000000808947 */ /* 0x000fea0003800000 */
[----:B------:R-:W-:-:S13]  /*3730*/  ISETP.GT.AND P0, PT, R15, 0xfe, PT ;  /* 0x000000fe0f00780c */ /* 0x000fda0003f04270 */
[----:B------:R-:W-:Y:S05]  /*3740*/  @P0 BRA `(.L_x_46) ;  /* 0x00000000006c0947 */ /* 0x000fea0003800000 */
[----:B------:R-:W-:-:S13]  /*3750*/  ISETP.GE.AND P0, PT, R15, 0x1, PT ;  /* 0x000000010f00780c */ /* 0x000fda0003f06270 */
[----:B------:R-:W-:Y:S05]  /*3760*/  @P0 BRA `(.L_x_47) ;  /* 0x0000000000980947 */ /* 0x000fea0003800000 */
[----:B------:R-:W-:Y:S02]  /*3770*/  ISETP.GE.AND P0, PT, R15, -0x18, PT ;  /* 0xffffffe80f00780c */ /* 0x000fe40003f06270 */
[----:B------:R-:W-:-:S11]  /*3780*/  LOP3.LUT R0, R0, 0x80000000, RZ, 0xc0, !PT ;  /* 0x8000000000007812 */ /* 0x000fd600078ec0ff */
[----:B------:R-:W-:Y:S05]  /*3790*/  @!P0 BRA `(.L_x_47) ;  /* 0x00000000008c8947 */ /* 0x000fea0003800000 */
[CCC-:B------:R-:W-:Y:S01]  /*37a0*/  FFMA.RZ R9, R16.reuse, R14.reuse, R13.reuse ;  /* 0x0000000e10097223 */ /* 0x1c0fe2000000c00d */
[C---:B------:R-:W-:Y:S01]  /*37b0*/  IADD3 R12, PT, PT, R15.reuse, 0x20, RZ ;  /* 0x000000200f0c7810 */ /* 0x040fe20007ffe0ff */
[CCC-:B------:R-:W-:Y:S01]  /*37c0*/  FFMA.RM R10, R16.reuse, R14.reuse, R13.reuse ;  /* 0x0000000e100a7223 */ /* 0x1c0fe2000000400d */
[----:B------:R-:W-:Y:S02]  /*37d0*/  ISETP.NE.AND P2, PT, R15, RZ, PT ;  /* 0x000000ff0f00720c */ /* 0x000fe40003f45270 */
[----:B------:R-:W-:Y:S01]  /*37e0*/  LOP3.LUT R11, R9, 0x7fffff, RZ, 0xc0, !PT ;  /* 0x007fffff090b7812 */ /* 0x000fe200078ec0ff */
[----:B------:R-:W-:Y:S01]  /*37f0*/  FFMA.RP R9, R16, R14, R13 ;  /* 0x0000000e10097223 */ /* 0x000fe2000000800d */
[----:B------:R-:W-:Y:S01]  /*3800*/  IMAD.MOV R13, RZ, RZ, -R15 ;  /* 0x000000ffff0d7224 */ /* 0x000fe200078e0a0f */
[----:B------:R-:W-:Y:S02]  /*3810*/  ISETP.NE.AND P1, PT, R15, RZ, PT ;  /* 0x000000ff0f00720c */ /* 0x000fe40003f25270 */
[----:B------:R-:W-:-:S02]  /*3820*/  LOP3.LUT R11, R11, 0x800000, RZ, 0xfc, !PT ;  /* 0x008000000b0b7812 */ /* 0x000fc400078efcff */
[----:B------:R-:W-:Y:S02]  /*3830*/  FSETP.NEU.FTZ.AND P0, PT, R9, R10, PT ;  /* 0x0000000a0900720b */ /* 0x000fe40003f1d000 */
[----:B------:R-:W-:Y:S02]  /*3840*/  SHF.L.U32 R12, R11, R12, RZ ;  /* 0x0000000c0b0c7219 */ /* 0x000fe400000006ff */
[----:B------:R-:W-:Y:S02]  /*3850*/  SEL R10, R13, RZ, P2 ;  /* 0x000000ff0d0a7207 */ /* 0x000fe40001000000 */
[----:B------:R-:W-:Y:S02]  /*3860*/  ISETP.NE.AND P1, PT, R12, RZ, P1 ;  /* 0x000000ff0c00720c */ /* 0x000fe40000f25270 */
[----:B------:R-:W-:Y:S02]  /*3870*/  SHF.R.U32.HI R10, RZ, R10, R11 ;  /* 0x0000000aff0a7219 */ /* 0x000fe4000001160b */
[----:B------:R-:W-:-:S02]  /*3880*/  PLOP3.LUT P0, PT, P0, P1, PT, 0xf8, 0x8f ;  /* 0x00000000008f781c */ /* 0x000fc40000703f70 */
[----:B------:R-:W-:Y:S02]  /*3890*/  SHF.R.U32.HI R12, RZ, 0x1, R10 ;  /* 0x00000001ff0c7819 */ /* 0x000fe4000001160a */
[----:B------:R-:W-:-:S04]  /*38a0*/  SEL R9, RZ, 0x1, !P0 ;  /* 0x00000001ff097807 */ /* 0x000fc80004000000 */
[----:B------:R-:W-:-:S04]  /*38b0*/  LOP3.LUT R9, R9, 0x1, R12, 0xf8, !PT ;  /* 0x0000000109097812 */ /* 0x000fc800078ef80c */
[----:B------:R-:W-:-:S05]  /*38c0*/  LOP3.LUT R9, R9, R10, RZ, 0xc0, !PT ;  /* 0x0000000a09097212 */ /* 0x000fca00078ec0ff */
[----:B------:R-:W-:-:S05]  /*38d0*/  IMAD.IADD R9, R12, 0x1, R9 ;  /* 0x000000010c097824 */ /* 0x000fca00078e0209 */
[----:B------:R-:W-:Y:S01]  /*38e0*/  LOP3.LUT R0, R9, R0, RZ, 0xfc, !PT ;  /* 0x0000000009007212 */ /* 0x000fe200078efcff */
[----:B------:R-:W-:Y:S06]  /*38f0*/  BRA `(.L_x_47) ;  /* 0x0000000000347947 */ /* 0x000fec0003800000 */
.L_x_46:
[----:B------:R-:W-:-:S04]  /*3900*/  LOP3.LUT R0, R0, 0x80000000, RZ, 0xc0, !PT ;  /* 0x8000000000007812 */ /* 0x000fc800078ec0ff */
[----:B------:R-:W-:Y:S01]  /*3910*/  LOP3.LUT R0, R0, 0x7f800000, RZ, 0xfc, !PT ;  /* 0x7f80000000007812 */ /* 0x000fe200078efcff */
[----:B------:R-:W-:Y:S06]  /*3920*/  BRA `(.L_x_47) ;  /* 0x0000000000287947 */ /* 0x000fec0003800000 */
.L_x_45:
[----:B------:R-:W-:Y:S01]  /*3930*/  IMAD R0, R9, 0x800000, R0 ;  /* 0x0080000009007824 */ /* 0x000fe200078e0200 */
[----:B------:R-:W-:Y:S06]  /*3940*/  BRA `(.L_x_47) ;  /* 0x0000000000207947 */ /* 0x000fec0003800000 */
.L_x_44:
[----:B------:R-:W-:-:S04]  /*3950*/  LOP3.LUT R0, R11, 0x80000000, R0, 0x48, !PT ;  /* 0x800000000b007812 */ /* 0x000fc800078e4800 */
[----:B------:R-:W-:Y:S01]  /*3960*/  LOP3.LUT R0, R0, 0x7f800000, RZ, 0xfc, !PT ;  /* 0x7f80000000007812 */ /* 0x000fe200078efcff */
[----:B------:R-:W-:Y:S06]  /*3970*/  BRA `(.L_x_47) ;  /* 0x0000000000147947 */ /* 0x000fec0003800000 */
.L_x_43:
[----:B------:R-:W-:Y:S01]  /*3980*/  LOP3.LUT R0, R11, 0x80000000, R0, 0x48, !PT ;  /* 0x800000000b007812 */ /* 0x000fe200078e4800 */
[----:B------:R-:W-:Y:S06]  /*3990*/  BRA `(.L_x_47) ;  /* 0x00000000000c7947 */ /* 0x000fec0003800000 */
.L_x_42:
[----:B------:R-:W0:Y:S01]  /*39a0*/  MUFU.RSQ R0, -QNAN ;  /* 0xffc0000000007908 */ /* 0x000e220000001400 */
[----:B------:R-:W-:Y:S05]  /*39b0*/  BRA `(.L_x_47) ;  /* 0x0000000000047947 */ /* 0x000fea0003800000 */
.L_x_41:
[----:B------:R-:W-:-:S07]  /*39c0*/  FADD.FTZ R0, R0, R3 ;  /* 0x0000000300007221 */ /* 0x000fce0000010000 */
.L_x_47:
[----:B------:R-:W-:Y:S02]  /*39d0*/  IMAD.MOV.U32 R10, RZ, RZ, R6 ;  /* 0x000000ffff0a7224 */ /* 0x000fe400078e0006 */
[----:B------:R-:W-:-:S04]  /*39e0*/  IMAD.MOV.U32 R11, RZ, RZ, 0x0 ;  /* 0x00000000ff0b7424 */ /* 0x000fc800078e00ff */
[----:B0-----:R-:W-:Y:S05]  /*39f0*/  RET.REL.NODEC R10 `(_Z24interpolate_and_multiplyPfPPsS_S_) ;  /* 0xffffffc40a807950 */ /* 0x001fea0003c3ffff */
.L_x_48:
[----:B------:R-:W-:-:S00]  /*3a00*/  BRA `(.L_x_48) ;  /* 0xfffffffc00fc7947 */ /* 0x000fc0000383ffff */
[----:B------:R-:W-:-:S00]  /*3a10*/  NOP ;  /* 0x0000000000007918 */ /* 0x000fc00000000000 */
        /* <DEDUP_REMOVED lines=14> */
.L_x_49:


//--------------------- .nv.global.init           --------------------------
	.section	.nv.global.init,"aw",@progbits
	.align	4
.nv.global.init:
	.type		__cudart_i2opi_f,@object
	.size		__cudart_i2opi_f,(.L_0 - __cudart_i2opi_f)
__cudart_i2opi_f:
        /*0000*/ 	.byte	0x41, 0x90, 0x43, 0x3c, 0x99, 0x95, 0x62, 0xdb, 0xc0, 0xdd, 0x34, 0xf5, 0xd1, 0x57, 0x27, 0xfc
        /*0010*/ 	.byte	0x29, 0x15, 0x44, 0x4e, 0x6e, 0x83, 0xf9, 0xa2
.L_0:


//--------------------- .nv.shared._Z24interpolate_and_multiplyPfPPsS_S_ --------------------------
	.section	.nv.shared._Z24interpolate_and_multiplyPfPPsS_S_,"aw",@nobits
	.sectionflags	@""
	.align	4
.nv.shared._Z24interpolate_and_multiplyPfPPsS_S_:
	.zero		17024


//--------------------- .nv.shared.reserved.0     --------------------------
	.section	.nv.shared.reserved.0,"aw",@nobits
	.weak		__nv_reservedSMEM_offset_0_alias
	.size		__nv_reservedSMEM_offset_0_alias, 0, 64
	.other		__nv_reservedSMEM_offset_0_alias,@"STO_CUDA_RESERVED_SHARED STV_DEFAULT"
__nv_reservedSMEM_offset_0_alias:
	.zero		0
	.zero		64


//--------------------- .nv.constant0._Z24interpolate_and_multiplyPfPPsS_S_ --------------------------
	.section	.nv.constant0._Z24interpolate_and_multiplyPfPPsS_S_,"a",@progbits
	.sectionflags	@""
	.align	4
.nv.constant0._Z24interpolate_and_multiplyPfPPsS_S_:
	.zero		928


//--------------------- SYMBOLS --------------------------

	.type		.nv.reservedSmem.offset0,@object
	.size		.nv.reservedSmem.offset0,0x4
	.type		.nv.reservedSmem.cap,@object
	.size		.nv.reservedSmem.cap,0x4
